	.target	sm_100a

	.elftype	@"ET_EXEC"


//--------------------- .note.nv.tkinfo           --------------------------
	.section	.note.nv.tkinfo,"",@"SHT_NOTE"
	.sectionflags	@"SHF_NOTE_NV_TKINFO"
	.tkinfo
        /*0018*/ 	.word	0x00000081
        /*0030*/ 	.string	""
        /*0030*/ 	.string	"ptxas-blackwell"
        /*0030*/ 	.string	"Cuda compilation tools, release 12.9, V12.9.86"
        /*0030*/ 	.string	"Build cuda_12.9.r12.9/compiler.36037853_0"
        /*0030*/ 	.string	"-v  -suppress-debug-info  -lineinfo  -arch sm_100a "



//--------------------- .note.nv.cuver            --------------------------
	.section	.note.nv.cuver,"",@"SHT_NOTE"
	.sectionflags	@"SHF_NOTE_NV_CUVER"
        /*0018*/ 	.short	0x0001
        /*001a*/ 	.short	0x0064
        /*001c*/ 	.short	0x0001
        /*001e*/ 	.short	0x0000
        /*0020*/ 	.short	0x0001
        /*0022*/ 	.short	0x0000


//--------------------- .nv.info                  --------------------------
	.section	.nv.info,"",@"SHT_CUDA_INFO"
	.align	4


	//----- nvinfo : EIATTR_REGCOUNT
	.align		4
        /*0000*/ 	.byte	0x04, 0x2f
        /*0002*/ 	.short	(.L_4 - .L_3)
	.align		4
.L_3:
        /*0004*/ 	.word	index@(gluon_tcgen05)
        /*0008*/ 	.word	0x00000047


	//----- nvinfo : EIATTR_FRAME_SIZE
	.align		4
.L_4:
        /*000c*/ 	.byte	0x04, 0x11
        /*000e*/ 	.short	(.L_6 - .L_5)
	.align		4
.L_5:
        /*0010*/ 	.word	index@($__internal_2_$__cuda_sm10x_tcgen05_guardrail_trap_unallocated_columns_being_dealloced)
        /*0014*/ 	.word	0x00000000


	//----- nvinfo : EIATTR_FRAME_SIZE
	.align		4
.L_6:
        /*0018*/ 	.byte	0x04, 0x11
        /*001a*/ 	.short	(.L_8 - .L_7)
	.align		4
.L_7:
        /*001c*/ 	.word	index@($__internal_1_$__cuda_sm10x_tcgen05_guardrail_trap_phase_invalid_during_alloc)
        /*0020*/ 	.word	0x00000000


	//----- nvinfo : EIATTR_FRAME_SIZE
	.align		4
.L_8:
        /*0024*/ 	.byte	0x04, 0x11
        /*0026*/ 	.short	(.L_10 - .L_9)
	.align		4
.L_9:
        /*0028*/ 	.word	index@($__internal_0_$__cuda_sm10x_tcgen05_guardrail_trap_col_being_dealloced_not_returned_by_alloc)
        /*002c*/ 	.word	0x00000000


	//----- nvinfo : EIATTR_FRAME_SIZE
	.align		4
.L_10:
        /*0030*/ 	.byte	0x04, 0x11
        /*0032*/ 	.short	(.L_12 - .L_11)
	.align		4
.L_11:
        /*0034*/ 	.word	index@(gluon_tcgen05)
        /*0038*/ 	.word	0x00000000


	//----- nvinfo : EIATTR_MIN_STACK_SIZE
	.align		4
.L_12:
        /*003c*/ 	.byte	0x04, 0x12
        /*003e*/ 	.short	(.L_14 - .L_13)
	.align		4
.L_13:
        /*0040*/ 	.word	index@(gluon_tcgen05)
        /*0044*/ 	.word	0x00000000
.L_14:


//--------------------- .nv.info.gluon_tcgen05    --------------------------
	.section	.nv.info.gluon_tcgen05,"",@"SHT_CUDA_INFO"
	.sectionflags	@""
	.align	4


	//----- nvinfo : EIATTR_CUDA_API_VERSION
	.align		4
        /*0000*/ 	.byte	0x04, 0x37
        /*0002*/ 	.short	(.L_16 - .L_15)
.L_15:
        /*0004*/ 	.word	0x00000081


	//----- nvinfo : EIATTR_KPARAM_INFO
	.align		4
.L_16:
        /*0008*/ 	.byte	0x04, 0x17
        /*000a*/ 	.short	(.L_18 - .L_17)
.L_17:
        /*000c*/ 	.word	0x00000000
        /*0010*/ 	.short	0x000a
        /*0012*/ 	.short	0x0048
        /*0014*/ 	.byte	0x00, 0xf4, 0x21, 0x00


	//----- nvinfo : EIATTR_KPARAM_INFO
	.align		4
.L_18:
        /*0018*/ 	.byte	0x04, 0x17
        /*001a*/ 	.short	(.L_20 - .L_19)
.L_19:
        /*001c*/ 	.word	0x00000000
        /*0020*/ 	.short	0x0009
        /*0022*/ 	.short	0x0040
        /*0024*/ 	.byte	0x00, 0xf4, 0x21, 0x00


	//----- nvinfo : EIATTR_KPARAM_INFO
	.align		4
.L_20:
        /*0028*/ 	.byte	0x04, 0x17
        /*002a*/ 	.short	(.L_22 - .L_21)
.L_21:
        /*002c*/ 	.word	0x00000000
        /*0030*/ 	.short	0x0008
        /*0032*/ 	.short	0x0038
        /*0034*/ 	.byte	0x00, 0xf0, 0x21, 0x00


	//----- nvinfo : EIATTR_KPARAM_INFO
	.align		4
.L_22:
        /*0038*/ 	.byte	0x04, 0x17
        /*003a*/ 	.short	(.L_24 - .L_23)
.L_23:
        /*003c*/ 	.word	0x00000000
        /*0040*/ 	.short	0x0007
        /*0042*/ 	.short	0x0030
        /*0044*/ 	.byte	0x00, 0xf0, 0x21, 0x00


	//----- nvinfo : EIATTR_KPARAM_INFO
	.align		4
.L_24:
        /*0048*/ 	.byte	0x04, 0x17
        /*004a*/ 	.short	(.L_26 - .L_25)
.L_25:
        /*004c*/ 	.word	0x00000000
        /*0050*/ 	.short	0x0006
        /*0052*/ 	.short	0x0028
        /*0054*/ 	.byte	0x00, 0xf0, 0x21, 0x00


	//----- nvinfo : EIATTR_KPARAM_INFO
	.align		4
.L_26:
        /*0058*/ 	.byte	0x04, 0x17
        /*005a*/ 	.short	(.L_28 - .L_27)
.L_27:
        /*005c*/ 	.word	0x00000000
        /*0060*/ 	.short	0x0005
        /*0062*/ 	.short	0x0020
        /*0064*/ 	.byte	0x00, 0xf0, 0x11, 0x00


	//----- nvinfo : EIATTR_KPARAM_INFO
	.align		4
.L_28:
        /*0068*/ 	.byte	0x04, 0x17
        /*006a*/ 	.short	(.L_30 - .L_29)
.L_29:
        /*006c*/ 	.word	0x00000000
        /*0070*/ 	.short	0x0004
        /*0072*/ 	.short	0x001c
        /*0074*/ 	.byte	0x00, 0xf0, 0x11, 0x00


	//----- nvinfo : EIATTR_KPARAM_INFO
	.align		4
.L_30:
        /*0078*/ 	.byte	0x04, 0x17
        /*007a*/ 	.short	(.L_32 - .L_31)
.L_31:
        /*007c*/ 	.word	0x00000000
        /*0080*/ 	.short	0x0003
        /*0082*/ 	.short	0x0018
        /*0084*/ 	.byte	0x00, 0xf0, 0x11, 0x00


	//----- nvinfo : EIATTR_KPARAM_INFO
	.align		4
.L_32:
        /*0088*/ 	.byte	0x04, 0x17
        /*008a*/ 	.short	(.L_34 - .L_33)
.L_33:
        /*008c*/ 	.word	0x00000000
        /*0090*/ 	.short	0x0002
        /*0092*/ 	.short	0x0010
        /*0094*/ 	.byte	0x00, 0xf4, 0x21, 0x00


	//----- nvinfo : EIATTR_KPARAM_INFO
	.align		4
.L_34:
        /*0098*/ 	.byte	0x04, 0x17
        /*009a*/ 	.short	(.L_36 - .L_35)
.L_35:
        /*009c*/ 	.word	0x00000000
        /*00a0*/ 	.short	0x0001
        /*00a2*/ 	.short	0x0008
        /*00a4*/ 	.byte	0x00, 0xf4, 0x21, 0x00


	//----- nvinfo : EIATTR_KPARAM_INFO
	.align		4
.L_36:
        /*00a8*/ 	.byte	0x04, 0x17
        /*00aa*/ 	.short	(.L_38 - .L_37)
.L_37:
        /*00ac*/ 	.word	0x00000000
        /*00b0*/ 	.short	0x0000
        /*00b2*/ 	.short	0x0000
        /*00b4*/ 	.byte	0x00, 0xf4, 0x21, 0x00


	//----- nvinfo : EIATTR_AT_ENTRY_FRAGMENTS
	.align		4
.L_38:
        /*00b8*/ 	.byte	0x04, 0x4f
        /*00ba*/ 	.short	(.L_40 - .L_39)


	//   ....[0]....
.L_39:
        /*00bc*/ 	.word	0x00000004


	//----- nvinfo : EIATTR_RESERVED_SMEM_USED
	.align		4
.L_40:
        /*00c0*/ 	.byte	0x01, 0x41
	.zero		2


	//----- nvinfo : EIATTR_SPARSE_MMA_MASK
	.align		4
        /*00c4*/ 	.byte	0x03, 0x50
        /*00c6*/ 	.short	0x0000


	//----- nvinfo : EIATTR_TCGEN05_1CTA_USED
	.align		4
        /*00c8*/ 	.byte	0x01, 0x51
	.zero		2


	//----- nvinfo : EIATTR_MAXREG_COUNT
	.align		4
        /*00cc*/ 	.byte	0x03, 0x1b
        /*00ce*/ 	.short	0x00ff


	//----- nvinfo : EIATTR_NUM_BARRIERS
	.align		4
        /*00d0*/ 	.byte	0x02, 0x4c
        /*00d2*/ 	.byte	0x01
	.zero		1


	//----- nvinfo : EIATTR_INT_WARP_WIDE_INSTR_OFFSETS
	.align		4
        /*00d4*/ 	.byte	0x04, 0x31
        /*00d6*/ 	.short	(.L_42 - .L_41)


	//   ....[0]....
.L_41:
        /*00d8*/ 	.word	0x00001720


	//   ....[1]....
        /*00dc*/ 	.word	0x00001740


	//   ....[2]....
        /*00e0*/ 	.word	0x000017c0


	//   ....[3]....
        /*00e4*/ 	.word	0x00001aa0


	//   ....[4]....
        /*00e8*/ 	.word	0x00001ab0


	//   ....[5]....
        /*00ec*/ 	.word	0x00001ac0


	//   ....[6]....
        /*00f0*/ 	.word	0x00001ad0


	//   ....[7]....
        /*00f4*/ 	.word	0x00001d70


	//   ....[8]....
        /*00f8*/ 	.word	0x00001d80


	//   ....[9]....
        /*00fc*/ 	.word	0x00001f00


	//   ....[10]....
        /*0100*/ 	.word	0x00001f50


	//   ....[11]....
        /*0104*/ 	.word	0x00001f60


	//   ....[12]....
        /*0108*/ 	.word	0x00001f90


	//   ....[13]....
        /*010c*/ 	.word	0x000021a0


	//   ....[14]....
        /*0110*/ 	.word	0x000021b0


	//   ....[15]....
        /*0114*/ 	.word	0x000024a0


	//   ....[16]....
        /*0118*/ 	.word	0x000024b0


	//   ....[17]....
        /*011c*/ 	.word	0x000029a0


	//   ....[18]....
        /*0120*/ 	.word	0x000029f0


	//----- nvinfo : EIATTR_COOP_GROUP_MASK_REGIDS
	.align		4
.L_42:
        /*0124*/ 	.byte	0x04, 0x29
        /*0126*/ 	.short	(.L_44 - .L_43)


	//   ....[0]....
.L_43:
        /*0128*/ 	.word	0xffffffff


	//   ....[1]....
        /*012c*/ 	.word	0xffffffff


	//   ....[2]....
        /*0130*/ 	.word	0xffffffff


	//   ....[3]....
        /*0134*/ 	.word	0xffffffff


	//   ....[4]....
        /*0138*/ 	.word	0xffffffff


	//   ....[5]....
        /*013c*/ 	.word	0xffffffff


	//   ....[6]....
        /*0140*/ 	.word	0xffffffff


	//   ....[7]....
        /*0144*/ 	.word	0xffffffff


	//   ....[8]....
        /*0148*/ 	.word	0xffffffff


	//   ....[9]....
        /*014c*/ 	.word	0xffffffff


	//----- nvinfo : EIATTR_COOP_GROUP_INSTR_OFFSETS
	.align		4
.L_44:
        /*0150*/ 	.byte	0x04, 0x28
        /*0152*/ 	.short	(.L_46 - .L_45)


	//   ....[0]....
.L_45:
        /*0154*/ 	.word	0x00000050


	//   ....[1]....
        /*0158*/ 	.word	0x00000310


	//   ....[2]....
        /*015c*/ 	.word	0x00000500


	//   ....[3]....
        /*0160*/ 	.word	0x000009c0


	//   ....[4]....
        /*0164*/ 	.word	0x00000b00


	//   ....[5]....
        /*0168*/ 	.word	0x00000fb0


	//   ....[6]....
        /*016c*/ 	.word	0x000010f0


	//   ....[7]....
        /*0170*/ 	.word	0x000015e0


	//   ....[8]....
        /*0174*/ 	.word	0x00002830


	//   ....[9]....
        /*0178*/ 	.word	0x00002aa0


	//----- nvinfo : EIATTR_VRC_CTA_INIT_COUNT
	.align		4
.L_46:
        /*017c*/ 	.byte	0x02, 0x4a
        /*017e*/ 	.byte	0x80
	.zero		1


	//----- nvinfo : EIATTR_MBARRIER_INSTR_OFFSETS
	.align		4
        /*0180*/ 	.byte	0x04, 0x39
        /*0182*/ 	.short	(.L_48 - .L_47)


	//   ....[0]....
.L_47:
        /*0184*/ 	.word	0x000017e0
        /*0188*/ 	.word	0x000000ff
        /*018c*/ 	.word	0x00009000
        /*0190*/ 	.short	0x0100
        /*0192*/ 	.byte	0x08
	.zero		1


	//   ....[1]....
        /*0194*/ 	.word	0x000017f0
        /*0198*/ 	.word	0x000000ff
        /*019c*/ 	.word	0x00009020
        /*01a0*/ 	.short	0x0100
        /*01a2*/ 	.byte	0x08
	.zero		1


	//   ....[2]....
        /*01a4*/ 	.word	0x000018a0
        /*01a8*/ 	.word	0x000000ff
        /*01ac*/ 	.word	0x00009008
        /*01b0*/ 	.short	0x0100
        /*01b2*/ 	.byte	0x08
	.zero		1


	//   ....[3]....
        /*01b4*/ 	.word	0x000018b0
        /*01b8*/ 	.word	0x000000ff
        /*01bc*/ 	.word	0x00009028
        /*01c0*/ 	.short	0x0100
        /*01c2*/ 	.byte	0x08
	.zero		1


	//   ....[4]....
        /*01c4*/ 	.word	0x000019c0
        /*01c8*/ 	.word	0x000000ff
        /*01cc*/ 	.word	0x00009010
        /*01d0*/ 	.short	0x0100
        /*01d2*/ 	.byte	0x08
	.zero		1


	//   ....[5]....
        /*01d4*/ 	.word	0x000019d0
        /*01d8*/ 	.word	0x000000ff
        /*01dc*/ 	.word	0x00009030
        /*01e0*/ 	.short	0x0100
        /*01e2*/ 	.byte	0x08
	.zero		1


	//   ....[6]....
        /*01e4*/ 	.word	0x00001bb0
        /*01e8*/ 	.word	0x000000ff
        /*01ec*/ 	.word	0x00009000
        /*01f0*/ 	.short	0x010a
        /*01f2*/ 	.byte	0x08
	.zero		1


	//   ....[7]....
        /*01f4*/ 	.word	0x00001dd0
        /*01f8*/ 	.word	0x000000ff
        /*01fc*/ 	.word	0x00009020
        /*0200*/ 	.short	0x010a
        /*0202*/ 	.byte	0x08
	.zero		1


	//   ....[8]....
        /*0204*/ 	.word	0x00002000
        /*0208*/ 	.word	0x000000ff
        /*020c*/ 	.word	0x00009000
        /*0210*/ 	.short	0x010a
        /*0212*/ 	.byte	0x1c
	.zero		1


	//   ....[9]....
        /*0214*/ 	.word	0x000021f0
        /*0218*/ 	.word	0x000000ff
        /*021c*/ 	.word	0x00009020
        /*0220*/ 	.short	0x010a
        /*0222*/ 	.byte	0x1c
	.zero		1


	//   ....[10]....
        /*0224*/ 	.word	0x000022c0
        /*0228*/ 	.word	0x000000ff
        /*022c*/ 	.word	0x00009000
        /*0230*/ 	.short	0x0108
        /*0232*/ 	.byte	0x08
	.zero		1


	//   ....[11]....
        /*0234*/ 	.word	0x000022d0
        /*0238*/ 	.word	0x000000ff
        /*023c*/ 	.word	0x00009020
        /*0240*/ 	.short	0x0108
        /*0242*/ 	.byte	0x08
	.zero		1


	//   ....[12]....
        /*0244*/ 	.word	0x00002320
        /*0248*/ 	.word	0x000000ff
        /*024c*/ 	.word	0x00009008
        /*0250*/ 	.short	0x0108
        /*0252*/ 	.byte	0x08
	.zero		1


	//   ....[13]....
        /*0254*/ 	.word	0x00002330
        /*0258*/ 	.word	0x000000ff
        /*025c*/ 	.word	0x00009028
        /*0260*/ 	.short	0x0108
        /*0262*/ 	.byte	0x08
	.zero		1


	//   ....[14]....
        /*0264*/ 	.word	0x00002380
        /*0268*/ 	.word	0x000000ff
        /*026c*/ 	.word	0x00009010
        /*0270*/ 	.short	0x0108
        /*0272*/ 	.byte	0x08
	.zero		1


	//   ....[15]....
        /*0274*/ 	.word	0x00002390
        /*0278*/ 	.word	0x000000ff
        /*027c*/ 	.word	0x00009030
        /*0280*/ 	.short	0x0108
        /*0282*/ 	.byte	0x08
	.zero		1


	//   ....[16]....
        /*0284*/ 	.word	0x00002ac0
        /*0288*/ 	.word	0x000000ff
        /*028c*/ 	.word	0x00009000
        /*0290*/ 	.short	0x010a
        /*0292*/ 	.byte	0x08
	.zero		1


	//   ....[17]....
        /*0294*/ 	.word	0x00002af0
        /*0298*/ 	.word	0x000000ff
        /*029c*/ 	.word	0x00009020
        /*02a0*/ 	.short	0x010a
        /*02a2*/ 	.byte	0x08
	.zero		1


	//   ....[18]....
        /*02a4*/ 	.word	0x00002b20
        /*02a8*/ 	.word	0x000000ff
        /*02ac*/ 	.word	0x00009000
        /*02b0*/ 	.short	0x010a
        /*02b2*/ 	.byte	0x1c
	.zero		1


	//   ....[19]....
        /*02b4*/ 	.word	0x00002b50
        /*02b8*/ 	.word	0x000000ff
        /*02bc*/ 	.word	0x00009020
        /*02c0*/ 	.short	0x010a
        /*02c2*/ 	.byte	0x1c
	.zero		1


	//----- nvinfo : EIATTR_NUM_MBARRIERS
	.align		4
.L_48:
        /*02c4*/ 	.byte	0x03, 0x38
        /*02c6*/ 	.short	0x0006


	//----- nvinfo : EIATTR_EXIT_INSTR_OFFSETS
	.align		4
        /*02c8*/ 	.byte	0x04, 0x1c
        /*02ca*/ 	.short	(.L_50 - .L_49)


	//   ....[0]....
.L_49:
        /*02cc*/ 	.word	0x00002ab0


	//----- nvinfo : EIATTR_REQNTID
	.align		4
.L_50:
        /*02d0*/ 	.byte	0x04, 0x10
        /*02d2*/ 	.short	(.L_52 - .L_51)
.L_51:
        /*02d4*/ 	.word	0x00000080
        /*02d8*/ 	.word	0x00000001
        /*02dc*/ 	.word	0x00000001


	//----- nvinfo : EIATTR_CRS_STACK_SIZE
	.align		4
.L_52:
        /*02e0*/ 	.byte	0x04, 0x1e
        /*02e2*/ 	.short	(.L_54 - .L_53)
.L_53:
        /*02e4*/ 	.word	0x00000000


	//----- nvinfo : EIATTR_CBANK_PARAM_SIZE
	.align		4
.L_54:
        /*02e8*/ 	.byte	0x03, 0x19
        /*02ea*/ 	.short	0x0050


	//----- nvinfo : EIATTR_PARAM_CBANK
	.align		4
        /*02ec*/ 	.byte	0x04, 0x0a
        /*02ee*/ 	.short	(.L_56 - .L_55)
	.align		4
.L_55:
        /*02f0*/ 	.word	index@(.nv.constant0.gluon_tcgen05)
        /*02f4*/ 	.short	0x0380
        /*02f6*/ 	.short	0x0050


	//----- nvinfo : EIATTR_SW_WAR
	.align		4
.L_56:
        /*02f8*/ 	.byte	0x04, 0x36
        /*02fa*/ 	.short	(.L_58 - .L_57)
.L_57:
        /*02fc*/ 	.word	0x00000008
.L_58:


//--------------------- .nv.compat                --------------------------
	.section	.nv.compat,"",@"SHT_CUDA_COMPAT_INFO"
	.align	4
        /*0000*/ 	.byte	0x02, 0x02, 0x02, 0x00, 0x02, 0x05, 0x05, 0x00, 0x02, 0x03, 0x03, 0x00, 0x02, 0x06, 0x01, 0x00


//--------------------- .nv.callgraph             --------------------------
	.section	.nv.callgraph,"",@"SHT_CUDA_CALLGRAPH"
	.align	4
	.sectionentsize	8
	.align		4
        /*0000*/ 	.word	0x00000000
	.align		4
        /*0004*/ 	.word	0xffffffff
	.align		4
        /*0008*/ 	.word	0x00000000
	.align		4
        /*000c*/ 	.word	0xfffffffe
	.align		4
        /*0010*/ 	.word	0x00000000
	.align		4
        /*0014*/ 	.word	0xfffffffd
	.align		4
        /*0018*/ 	.word	0x00000000
	.align		4
        /*001c*/ 	.word	0xfffffffc


//--------------------- .text.gluon_tcgen05       --------------------------
	.section	.text.gluon_tcgen05,"ax",@progbits
	.align	128
        .global         gluon_tcgen05
        .type           gluon_tcgen05,@function
        .size           gluon_tcgen05,(.L_x_81 - gluon_tcgen05)
        .other          gluon_tcgen05,@"STO_CUDA_ENTRY STV_DEFAULT"
gluon_tcgen05:
.text.gluon_tcgen05:
[----:B------:R-:W1:Y:S01]  /*0000*/  LDC R1, c[0x0][0x37c] ;  /* 0x0000df00ff017b82 */ /* 0x000e620000000800 */
[----:B------:R-:W2:Y:S02]  /*0010*/  S2R R0, SR_TID.X ;  /* 0x0000000000007919 */ /* 0x000ea40000002100 */
[----:B--2---:R-:W-:-:S13]  /*0020*/  ISETP.GE.U32.AND P2, PT, R0, 0x20, PT ;  /* 0x000000200000780c */ /* 0x004fda0003f46070 */
[----:B------:R-:W-:Y:S05]  /*0030*/  @P2 BRA `(.L_x_0) ;  /* 0x0000000000b82947 */ /* 0x000fea0003800000 */
[----:B------:R-:W2:Y:S01]  /*0040*/  S2UR UR6, SR_CgaCtaId ;  /* 0x00000000000679c3 */ /* 0x000ea20000008800 */
[----:B------:R-:W-:Y:S01]  /*0050*/  NOP ;  /* 0x0000000000007918 */ /* 0x000fe20000000000 */
[----:B------:R-:W-:Y:S02]  /*0060*/  UMOV UR4, 0x40 ;  /* 0x0000004000047882 */ /* 0x000fe40000000000 */
[----:B--2---:R-:W-:-:S09]  /*0070*/  ULEA UR4, UR6, UR4, 0x18 ;  /* 0x0000000406047291 */ /* 0x004fd2000f8ec0ff */
[----:B------:R-:W2:Y:S01]  /*0080*/  LDS.U8 R2, [UR4] ;  /* 0x00000004ff027984 */ /* 0x000ea20008000000 */
[----:B------:R-:W-:Y:S02]  /*0090*/  UMOV UR4, 0x400 ;  /* 0x0000040000047882 */ /* 0x000fe40000000000 */
[----:B------:R-:W-:Y:S01]  /*00a0*/  ULEA UR4, UR6, UR4, 0x18 ;  /* 0x0000000406047291 */ /* 0x000fe2000f8ec0ff */
[----:B--2---:R-:W-:-:S13]  /*00b0*/  ISETP.NE.AND P0, PT, R2, RZ, PT ;  /* 0x000000ff0200720c */ /* 0x004fda0003f05270 */
[----:B------:R-:W-:Y:S05]  /*00c0*/  @P0 BRA `(.L_x_1) ;  /* 0x00000000007c0947 */ /* 0x000fea0003800000 */
[----:B------:R-:W-:-:S13]  /*00d0*/  ELECT P0, URZ, PT ;  /* 0x0000000000ff782f */ /* 0x000fda0003800000 */
[----:B------:R-:W-:Y:S05]  /*00e0*/  @!P0 BRA `(.L_x_2) ;  /* 0x0000000000848947 */ /* 0x000fea0003800000 */
[----:B------:R-:W-:Y:S01]  /*00f0*/  UMOV UR5, 0x2 ;  /* 0x0000000200057882 */ /* 0x000fe20000000000 */
[----:B------:R-:W-:Y:S02]  /*0100*/  IMAD.MOV.U32 R5, RZ, RZ, 0x1 ;  /* 0x00000001ff057424 */ /* 0x000fe400078e00ff */
[----:B------:R-:W-:Y:S02]  /*0110*/  IMAD.MOV.U32 R3, RZ, RZ, 0x3 ;  /* 0x00000003ff037424 */ /* 0x000fe400078e00ff */
[----:B------:R-:W-:Y:S04]  /*0120*/  DEPBAR.LE SB2, 0x36 ;  /* 0x0000ad800000791a */ /* 0x000fe80000000000 */
[----:B------:R-:W2:Y:S02]  /*0130*/  UTCATOMSWS.FIND_AND_SET.ALIGN UP0, UR5, UR5 ;  /* 0x00000005000575e3 */ /* 0x000ea40008000800 */
[----:B--2---:R-:W-:-:S04]  /*0140*/  PLOP3.LUT P0, PT, PT, PT, UP0, 0x80, 0x8 ;  /* 0x000000000008781c */ /* 0x004fc80003f0f008 */
[----:B------:R-:W-:-:S04]  /*0150*/  SEL R2, RZ, 0xffffffff, !P0 ;  /* 0xffffffffff027807 */ /* 0x000fc80004000000 */
[----:B------:R-:W-:Y:S01]  /*0160*/  ISETP.NE.AND P0, PT, R2, RZ, PT ;  /* 0x000000ff0200720c */ /* 0x000fe20003f05270 */
[----:B------:R-:W-:-:S12]  /*0170*/  IMAD.U32 R2, RZ, RZ, UR5 ;  /* 0x00000005ff027e24 */ /* 0x000fd8000f8e00ff */
[----:B------:R-:W-:Y:S05]  /*0180*/  @P0 BRA `(.L_x_3) ;  /* 0x0000000000240947 */ /* 0x000fea0003800000 */
.L_x_4:
[----:B------:R-:W-:Y:S05]  /*0190*/  NANOSLEEP 0x64 ;  /* 0x000000640000795d */ /* 0x000fea0003800000 */
[----:B------:R-:W-:-:S05]  /*01a0*/  UMOV UR5, 0x2 ;  /* 0x0000000200057882 */ /* 0x000fca0000000000 */
[----:B------:R-:W-:Y:S04]  /*01b0*/  DEPBAR.LE SB2, 0x36 ;  /* 0x0000ad800000791a */ /* 0x000fe80000000000 */
[----:B------:R-:W2:Y:S02]  /*01c0*/  UTCATOMSWS.FIND_AND_SET.ALIGN UP0, UR5, UR5 ;  /* 0x00000005000575e3 */ /* 0x000ea40008000800 */
[----:B--2---:R-:W-:-:S04]  /*01d0*/  PLOP3.LUT P0, PT, PT, PT, UP0, 0x80, 0x8 ;  /* 0x000000000008781c */ /* 0x004fc80003f0f008 */
[----:B------:R-:W-:-:S04]  /*01e0*/  SEL R2, RZ, 0xffffffff, !P0 ;  /* 0xffffffffff027807 */ /* 0x000fc80004000000 */
[----:B------:R-:W-:Y:S01]  /*01f0*/  ISETP.NE.AND P0, PT, R2, RZ, PT ;  /* 0x000000ff0200720c */ /* 0x000fe20003f05270 */
[----:B------:R-:W-:-:S12]  /*0200*/  IMAD.U32 R2, RZ, RZ, UR5 ;  /* 0x00000005ff027e24 */ /* 0x000fd8000f8e00ff */
[----:B------:R-:W-:Y:S05]  /*0210*/  @!P0 BRA `(.L_x_4) ;  /* 0xfffffffc00dc8947 */ /* 0x000fea000383ffff */
.L_x_3:
[C---:B------:R-:W-:Y:S01]  /*0220*/  VIADD R4, R2.reuse, 0x10 ;  /* 0x0000001002047836 */ /* 0x040fe20000000000 */
[----:B------:R-:W-:Y:S01]  /*0230*/  UMOV UR5, 0x50 ;  /* 0x0000005000057882 */ /* 0x000fe20000000000 */
[----:B------:R-:W-:Y:S01]  /*0240*/  SHF.L.U32 R3, R3, R2, RZ ;  /* 0x0000000203037219 */ /* 0x000fe200000006ff */
[----:B------:R-:W-:Y:S01]  /*0250*/  ULEA UR5, UR6, UR5, 0x18 ;  /* 0x0000000506057291 */ /* 0x000fe2000f8ec0ff */
[----:B------:R-:W-:Y:S01]  /*0260*/  IMAD.SHL.U32 R2, R2, 0x20, RZ ;  /* 0x0000002002027824 */ /* 0x000fe200078e00ff */
[----:B------:R-:W-:-:S04]  /*0270*/  SHF.L.U32 R4, R5, R4, RZ ;  /* 0x0000000405047219 */ /* 0x000fc800000006ff */
[----:B------:R-:W-:-:S05]  /*0280*/  LOP3.LUT R3, R4, R3, RZ, 0xfc, !PT ;  /* 0x0000000304037212 */ /* 0x000fca00078efcff */
[----:B------:R2:W-:Y:S04]  /*0290*/  ATOMS.OR RZ, [UR5], R3 ;  /* 0x00000003ffff798c */ /* 0x0005e8000b000005 */
[----:B------:R2:W-:Y:S01]  /*02a0*/  STS [UR4], R2 ;  /* 0x00000002ff007988 */ /* 0x0005e20008000804 */
[----:B------:R-:W-:Y:S05]  /*02b0*/  BRA `(.L_x_2) ;  /* 0x0000000000107947 */ /* 0x000fea0003800000 */
.L_x_1:
[----:B------:R-:W-:Y:S01]  /*02c0*/  IMAD.MOV.U32 R3, RZ, RZ, -0x1 ;  /* 0xffffffffff037424 */ /* 0x000fe200078e00ff */
[----:B------:R-:W-:-:S04]  /*02d0*/  MOV R2, 0x300 ;  /* 0x0000030000027802 */ /* 0x000fc80000000f00 */
[----:B------:R2:W-:Y:S03]  /*02e0*/  STS [UR4], R3 ;  /* 0x00000003ff007988 */ /* 0x0005e60008000804 */
[----:B-12---:R-:W-:Y:S05]  /*02f0*/  CALL.REL.NOINC `($__internal_1_$__cuda_sm10x_tcgen05_guardrail_trap_phase_invalid_during_alloc) ;  /* 0x00000028002c7944 */ /* 0x006fea0003c00000 */
.L_x_2:
[----:B------:R-:W-:Y:S05]  /*0300*/  WARPSYNC.ALL ;  /* 0x0000000000007948 */ /* 0x000fea0003800000 */
[----:B------:R-:W-:Y:S01]  /*0310*/  NOP ;  /* 0x0000000000007918 */ /* 0x000fe20000000000 */
.L_x_0:
[----:B------:R-:W3:Y:S08]  /*0320*/  S2UR UR4, SR_CgaCtaId ;  /* 0x00000000000479c3 */ /* 0x000ef00000008800 */
[----:B------:R-:W-:Y:S01]  /*0330*/  BAR.SYNC.DEFER_BLOCKING 0x0 ;  /* 0x0000000000007b1d */ /* 0x000fe20000010000 */
[----:B------:R-:W-:-:S05]  /*0340*/  LOP3.LUT R68, R0, 0x7f, RZ, 0xc0, !PT ;  /* 0x0000007f00447812 */ /* 0x000fca00078ec0ff */
[----:B------:R-:W-:Y:S02]  /*0350*/  UMOV UR8, 0x400 ;  /* 0x0000040000087882 */ /* 0x000fe40000000000 */
[----:B--2---:R-:W2:Y:S08]  /*0360*/  LDC R3, c[0x0][0x398] ;  /* 0x0000e600ff037b82 */ /* 0x004eb00000000800 */
[----:B------:R-:W4:Y:S01]  /*0370*/  LDC R12, c[0x0][0x3a0] ;  /* 0x0000e800ff0c7b82 */ /* 0x000f220000000800 */
[----:B---3--:R-:W-:-:S07]  /*0380*/  ULEA UR8, UR4, UR8, 0x18 ;  /* 0x0000000804087291 */ /* 0x008fce000f8ec0ff */
[----:B------:R-:W3:Y:S02]  /*0390*/  S2UR UR9, SR_CTAID.Y ;  /* 0x00000000000979c3 */ /* 0x000ee40000002600 */
[----:B------:R-:W5:Y:S06]  /*03a0*/  LDS R4, [UR8] ;  /* 0x00000008ff047984 */ /* 0x000f6c0008000800 */
[----:B------:R-:W-:Y:S06]  /*03b0*/  BAR.SYNC.DEFER_BLOCKING 0x0 ;  /* 0x0000000000007b1d */ /* 0x000fec0000010000 */
[----:B------:R-:W-:Y:S05]  /*03c0*/  @P2 BRA `(.L_x_5) ;  /* 0x0000000000182947 */ /* 0x000fea0003800000 */
[----:B------:R-:W-:Y:S01]  /*03d0*/  ELECT P0, URZ, PT ;  /* 0x0000000000ff782f */ /* 0x000fe20003800000 */
[----:B------:R-:W-:Y:S01]  /*03e0*/  IMAD.MOV.U32 R2, RZ, RZ, 0x1 ;  /* 0x00000001ff027424 */ /* 0x000fe200078e00ff */
[----:B------:R-:W-:Y:S01]  /*03f0*/  UMOV UR5, 0x40 ;  /* 0x0000004000057882 */ /* 0x000fe20000000000 */
[----:B------:R-:W-:Y:S01]  /*0400*/  UVIRTCOUNT.DEALLOC.SMPOOL 0x80 ;  /* 0x000000800000784c */ /* 0x000fe20000000000 */
[----:B------:R-:W-:-:S09]  /*0410*/  ULEA UR5, UR4, UR5, 0x18 ;  /* 0x0000000504057291 */ /* 0x000fd2000f8ec0ff */
[----:B------:R5:W-:Y:S03]  /*0420*/  @P0 STS.U8 [UR5], R2 ;  /* 0x00000002ff000988 */ /* 0x000be60008000005 */
.L_x_5:
[----:B------:R-:W5:Y:S01]  /*0430*/  S2UR UR4, SR_CTAID.Z ;  /* 0x00000000000479c3 */ /* 0x000f620000002700 */
[----:B------:R-:W4:Y:S01]  /*0440*/  LDCU UR5, c[0x0][0x370] ;  /* 0x00006e00ff0577ac */ /* 0x000f220008000800 */
[C---:B------:R-:W-:Y:S01]  /*0450*/  ISETP.GE.U32.AND P0, PT, R68.reuse, 0x20, PT ;  /* 0x000000204400780c */ /* 0x040fe20003f06070 */
[----:B--2--5:R-:W-:Y:S01]  /*0460*/  VIADD R2, R3, 0xffffffff ;  /* 0xffffffff03027836 */ /* 0x024fe20000000000 */
[C---:B------:R-:W-:Y:S01]  /*0470*/  ISETP.NE.U32.AND P3, PT, R68.reuse, RZ, PT ;  /* 0x000000ff4400720c */ /* 0x040fe20003f65070 */
[----:B------:R-:W2:Y:S01]  /*0480*/  LDCU UR6, c[0x0][0x374] ;  /* 0x00006e80ff0677ac */ /* 0x000ea20008000800 */
[----:B------:R-:W-:Y:S01]  /*0490*/  LEA R13, R68, UR8, 0x2 ;  /* 0x00000008440d7c11 */ /* 0x000fe2000f8e10ff */
[----:B----4-:R-:W-:Y:S01]  /*04a0*/  VIADD R10, R12, 0xffffffff ;  /* 0xffffffff0c0a7836 */ /* 0x010fe20000000000 */
[----:B------:R-:W4:Y:S01]  /*04b0*/  S2UR UR7, SR_CTAID.X ;  /* 0x00000000000779c3 */ /* 0x000f220000002500 */
[----:B------:R-:W5:Y:S01]  /*04c0*/  LDCU.64 UR20, c[0x0][0x3c0] ;  /* 0x00007800ff1477ac */ /* 0x000f620008000a00 */
[----:B------:R-:W-:Y:S01]  /*04d0*/  R2UR UR23, R4 ;  /* 0x00000000041772ca */ /* 0x000fe200000e0000 */
[----:B------:R-:W-:Y:S04]  /*04e0*/  BSSY.RECONVERGENT B0, `(.L_x_6) ;  /* 0x0000011000007945 */ /* 0x000fe80003800200 */
[----:B------:R3:W-:Y:S01]  /*04f0*/  @!P0 STS [R13], RZ ;  /* 0x000000ff0d008388 */ /* 0x0007e20000000800 */
[----:B------:R-:W-:-:S03]  /*0500*/  NOP ;  /* 0x0000000000007918 */ /* 0x000fc60000000000 */
[----:B------:R3:W-:Y:S02]  /*0510*/  @!P3 STS [UR8+0x24], R2 ;  /* 0x00002402ff00b988 */ /* 0x0007e40008000808 */
[----:B--23--:R-:W-:Y:S02]  /*0520*/  UIMAD UR4, UR4, UR6, UR9 ;  /* 0x00000006040472a4 */ /* 0x00cfe4000f8e0209 */
[----:B------:R2:W-:Y:S02]  /*0530*/  @!P3 STS [UR8+0x20], R10 ;  /* 0x0000200aff00b988 */ /* 0x0005e40008000808 */
[----:B----4-:R-:W-:-:S04]  /*0540*/  UIMAD UR4, UR4, UR5, UR7 ;  /* 0x00000005040472a4 */ /* 0x010fc8000f8e0207 */
[----:B------:R-:W-:-:S04]  /*0550*/  UIMAD UR4, UR4, 0x180, URZ ;  /* 0x00000180040478a4 */ /* 0x000fc8000f8e02ff */
[----:B-----5:R-:W-:-:S04]  /*0560*/  UIADD3 UR24, UP0, UPT, UR4, UR20, URZ ;  /* 0x0000001404187290 */ /* 0x020fc8000ff1e0ff */
[----:B------:R-:W-:Y:S01]  /*0570*/  ULEA.HI.X.SX32 UR25, UR4, UR21, 0x1, UP0 ;  /* 0x0000001504197291 */ /* 0x000fe200080f0eff */
[----:B--2---:R-:W-:Y:S11]  /*0580*/  @P3 BRA `(.L_x_7) ;  /* 0x0000000000183947 */ /* 0x004ff60003800000 */
[----:B------:R-:W2:Y:S01]  /*0590*/  LDS R3, [UR8+0x8] ;  /* 0x00000808ff037984 */ /* 0x000ea20008000800 */
[----:B------:R-:W3:Y:S01]  /*05a0*/  LDC.64 R6, c[0x0][0x380] ;  /* 0x0000e000ff067b82 */ /* 0x000ee20000000a00 */
[----:B------:R-:W-:Y:S02]  /*05b0*/  IMAD.MOV.U32 R4, RZ, RZ, 0x70 ;  /* 0x00000070ff047424 */ /* 0x000fe400078e00ff */
[----:B---3--:R3:W-:Y:S03]  /*05c0*/  STS.64 [UR8], R6 ;  /* 0x00000006ff007988 */ /* 0x0087e60008000a08 */
[----:B--2---:R-:W-:-:S05]  /*05d0*/  LOP3.LUT R3, R3, 0x10, R4, 0xd8, !PT ;  /* 0x0000001003037812 */ /* 0x004fca00078ed804 */
[----:B------:R3:W-:Y:S02]  /*05e0*/  STS [UR8+0x8], R3 ;  /* 0x00000803ff007988 */ /* 0x0007e40008000808 */
.L_x_7:
[----:B------:R-:W-:Y:S05]  /*05f0*/  BSYNC.RECONVERGENT B0 ;  /* 0x0000000000007941 */ /* 0x000fea0003800200 */
.L_x_6:
[----:B------:R-:W-:Y:S04]  /*0600*/  BSSY.RECONVERGENT B0, `(.L_x_8) ;  /* 0x000000a000007945 */ /* 0x000fe80003800200 */
[----:B------:R-:W-:Y:S05]  /*0610*/  @P3 BRA `(.L_x_9) ;  /* 0x0000000000203947 */ /* 0x000fea0003800000 */
[----:B---3--:R-:W2:Y:S01]  /*0620*/  LDS R3, [UR8+0x34] ;  /* 0x00003408ff037984 */ /* 0x008ea20008000800 */
[----:B------:R-:W-:Y:S02]  /*0630*/  IMAD.MOV.U32 R4, RZ, RZ, 0x1f000000 ;  /* 0x1f000000ff047424 */ /* 0x000fe400078e00ff */
[----:B------:R-:W-:Y:S01]  /*0640*/  @!P3 IMAD.MOV.U32 R5, RZ, RZ, 0x7f ;  /* 0x0000007fff05b424 */ /* 0x000fe200078e00ff */
[----:B------:R-:W3:Y:S02]  /*0650*/  @!P3 LDS R6, [UR8+0x38] ;  /* 0x00003808ff06b984 */ /* 0x000ee40008000800 */
[----:B--2---:R-:W-:Y:S02]  /*0660*/  LOP3.LUT R3, R3, 0xff000000, R4, 0xb8, !PT ;  /* 0xff00000003037812 */ /* 0x004fe400078eb804 */
[----:B---3--:R-:W-:-:S03]  /*0670*/  @!P3 LOP3.LUT R4, R6, 0xff, R5, 0xb8, !PT ;  /* 0x000000ff0604b812 */ /* 0x008fc600078eb805 */
[----:B------:R2:W-:Y:S04]  /*0680*/  STS [UR8+0x34], R3 ;  /* 0x00003403ff007988 */ /* 0x0005e80008000808 */
[----:B------:R2:W-:Y:S02]  /*0690*/  @!P3 STS [UR8+0x38], R4 ;  /* 0x00003804ff00b988 */ /* 0x0005e40008000808 */
.L_x_9:
[----:B------:R-:W-:Y:S05]  /*06a0*/  BSYNC.RECONVERGENT B0 ;  /* 0x0000000000007941 */ /* 0x000fea0003800200 */
.L_x_8:
[----:B------:R-:W-:Y:S04]  /*06b0*/  BSSY.RECONVERGENT B0, `(.L_x_10) ;  /* 0x000000e000007945 */ /* 0x000fe80003800200 */
[----:B------:R-:W-:Y:S05]  /*06c0*/  @P3 BRA `(.L_x_11) ;  /* 0x0000000000303947 */ /* 0x000fea0003800000 */
[----:B--2---:R-:W2:Y:S01]  /*06d0*/  LDS R4, [UR8+0x34] ;  /* 0x00003408ff047984 */ /* 0x004ea20008000800 */
[----:B------:R-:W4:Y:S03]  /*06e0*/  LDC.64 R8, c[0x0][0x3a8] ;  /* 0x0000ea00ff087b82 */ /* 0x000f260000000a00 */
[----:B---3--:R-:W3:Y:S01]  /*06f0*/  LDS R3, [UR8+0x1c] ;  /* 0x00001c08ff037984 */ /* 0x008ee20008000800 */
[C---:B----4-:R-:W-:Y:S01]  /*0700*/  SHF.L.U64.HI R6, R8.reuse, 0x1, R9 ;  /* 0x0000000108067819 */ /* 0x050fe20000010209 */
[----:B------:R-:W-:-:S03]  /*0710*/  IMAD.SHL.U32 R5, R8, 0x2, RZ ;  /* 0x0000000208057824 */ /* 0x000fc600078e00ff */
[--C-:B------:R-:W-:Y:S02]  /*0720*/  SHF.R.U32.HI R8, RZ, 0x4, R6.reuse ;  /* 0x00000004ff087819 */ /* 0x100fe40000011606 */
[----:B------:R-:W-:-:S05]  /*0730*/  SHF.R.U64 R5, R5, 0x4, R6 ;  /* 0x0000000405057819 */ /* 0x000fca0000001206 */
[----:B------:R4:W-:Y:S01]  /*0740*/  STS [UR8+0xc], R5 ;  /* 0x00000c05ff007988 */ /* 0x0009e20008000808 */
[----:B--2---:R-:W-:Y:S02]  /*0750*/  LOP3.LUT R4, R4, 0x7, RZ, 0xb8, !PT ;  /* 0x0000000704047812 */ /* 0x004fe400078eb8ff */
[----:B---3--:R-:W-:-:S03]  /*0760*/  LOP3.LUT R3, R3, 0xf, R8, 0xb8, !PT ;  /* 0x0000000f03037812 */ /* 0x008fc600078eb808 */
[----:B------:R4:W-:Y:S04]  /*0770*/  STS [UR8+0x34], R4 ;  /* 0x00003404ff007988 */ /* 0x0009e80008000808 */
[----:B------:R4:W-:Y:S02]  /*0780*/  STS [UR8+0x1c], R3 ;  /* 0x00001c03ff007988 */ /* 0x0009e40008000808 */
.L_x_11:
[----:B------:R-:W-:Y:S05]  /*0790*/  BSYNC.RECONVERGENT B0 ;  /* 0x0000000000007941 */ /* 0x000fea0003800200 */
.L_x_10:
[----:B------:R-:W-:Y:S04]  /*07a0*/  BSSY.RECONVERGENT B1, `(.L_x_12) ;  /* 0x000001a000017945 */ /* 0x000fe80003800200 */
[----:B------:R-:W-:Y:S04]  /*07b0*/  BSSY.RELIABLE B0, `(.L_x_13) ;  /* 0x0000015000007945 */ /* 0x000fe80003800100 */
[----:B------:R-:W-:Y:S05]  /*07c0*/  @P3 BRA `(.L_x_14) ;  /* 0x0000000000203947 */ /* 0x000fea0003800000 */
[----:B--234-:R-:W2:Y:S02]  /*07d0*/  LDS R3, [UR8+0x34] ;  /* 0x00003408ff037984 */ /* 0x01cea40008000800 */
[----:B--2---:R-:W-:-:S05]  /*07e0*/  LOP3.LUT R3, R3, 0x38, RZ, 0xb8, !PT ;  /* 0x0000003803037812 */ /* 0x004fca00078eb8ff */
[----:B------:R2:W-:Y:S01]  /*07f0*/  STS [UR8+0x34], R3 ;  /* 0x00003403ff007988 */ /* 0x0005e20008000808 */
[----:B------:R-:W-:Y:S05]  /*0800*/  @P3 BRA `(.L_x_15) ;  /* 0x0000000000203947 */ /* 0x000fea0003800000 */
[----:B--2---:R-:W2:Y:S01]  /*0810*/  LDS R3, [UR8+0x8] ;  /* 0x00000808ff037984 */ /* 0x004ea20008000800 */
[----:B------:R-:W-:-:S05]  /*0820*/  IMAD.MOV.U32 R4, RZ, RZ, 0x780 ;  /* 0x00000780ff047424 */ /* 0x000fca00078e00ff */
[----:B--2---:R-:W-:-:S05]  /*0830*/  LOP3.LUT R3, R3, 0x500, R4, 0xd8, !PT ;  /* 0x0000050003037812 */ /* 0x004fca00078ed804 */
[----:B------:R5:W-:Y:S02]  /*0840*/  STS [UR8+0x8], R3 ;  /* 0x00000803ff007988 */ /* 0x000be40008000808 */
.L_x_14:
[----:B------:R-:W-:Y:S05]  /*0850*/  @P3 BRA `(.L_x_16) ;  /* 0x0000000000283947 */ /* 0x000fea0003800000 */
[----:B--2345:R-:W2:Y:S02]  /*0860*/  LDS R3, [UR8+0x8] ;  /* 0x00000808ff037984 */ /* 0x03cea40008000800 */
[----:B--2---:R-:W-:-:S05]  /*0870*/  LOP3.LUT R3, R3, 0x1800, RZ, 0xb8, !PT ;  /* 0x0000180003037812 */ /* 0x004fca00078eb8ff */
[----:B------:R3:W-:Y:S02]  /*0880*/  STS [UR8+0x8], R3 ;  /* 0x00000803ff007988 */ /* 0x0007e40008000808 */
.L_x_15:
[----:B------:R-:W-:Y:S05]  /*0890*/  @P3 BREAK.RELIABLE B0 ;  /* 0x0000000000003942 */ /* 0x000fea0003800100 */
[----:B------:R-:W-:Y:S05]  /*08a0*/  @P3 BRA `(.L_x_17) ;  /* 0x0000000000243947 */ /* 0x000fea0003800000 */
[----:B------:R-:W4:Y:S01]  /*08b0*/  LDS R4, [UR8+0x8] ;  /* 0x00000808ff047984 */ /* 0x000f220008000800 */
[----:B--23--:R-:W-:-:S05]  /*08c0*/  IMAD.MOV.U32 R3, RZ, RZ, 0x6000 ;  /* 0x00006000ff037424 */ /* 0x00cfca00078e00ff */
[----:B----4-:R-:W-:-:S04]  /*08d0*/  LOP3.LUT R3, R4, 0x4000, R3, 0xd8, !PT ;  /* 0x0000400004037812 */ /* 0x010fc800078ed803 */
[----:B------:R-:W-:-:S05]  /*08e0*/  LOP3.LUT R3, R3, 0x400000, RZ, 0xb8, !PT ;  /* 0x0040000003037812 */ /* 0x000fca00078eb8ff */
[----:B------:R2:W-:Y:S02]  /*08f0*/  STS [UR8+0x8], R3 ;  /* 0x00000803ff007988 */ /* 0x0005e40008000808 */
.L_x_16:
[----:B------:R-:W-:Y:S05]  /*0900*/  BSYNC.RELIABLE B0 ;  /* 0x0000000000007941 */ /* 0x000fea0003800100 */
.L_x_13:
[----:B--2345:R-:W2:Y:S02]  /*0910*/  @!P3 LDS R3, [UR8+0x8] ;  /* 0x00000808ff03b984 */ /* 0x03cea40008000800 */
[----:B--2---:R-:W-:-:S05]  /*0920*/  @!P3 LOP3.LUT R3, R3, 0x8000, RZ, 0xb8, !PT ;  /* 0x000080000303b812 */ /* 0x004fca00078eb8ff */
[----:B------:R4:W-:Y:S02]  /*0930*/  @!P3 STS [UR8+0x8], R3 ;  /* 0x00000803ff00b988 */ /* 0x0009e40008000808 */
.L_x_17:
[----:B------:R-:W-:Y:S05]  /*0940*/  BSYNC.RECONVERGENT B1 ;  /* 0x0000000000017941 */ /* 0x000fea0003800200 */
.L_x_12:
[----:B------:R-:W-:Y:S05]  /*0950*/  WARPSYNC.ALL ;  /* 0x0000000000007948 */ /* 0x000fea0003800000 */
[----:B------:R-:W-:Y:S01]  /*0960*/  NOP ;  /* 0x0000000000007918 */ /* 0x000fe20000000000 */
[----:B------:R-:W5:Y:S02]  /*0970*/  LDC R6, c[0x0][0x39c] ;  /* 0x0000e700ff067b82 */ /* 0x000f640000000800 */
[----:B-----5:R-:W-:Y:S01]  /*0980*/  VIADD R6, R6, 0xffffffff ;  /* 0xffffffff06067836 */ /* 0x020fe20000000000 */
[----:B------:R-:W-:Y:S06]  /*0990*/  @P0 BRA `(.L_x_18) ;  /* 0x0000000000300947 */ /* 0x000fec0003800000 */
[----:B--234-:R-:W2:Y:S01]  /*09a0*/  S2R R3, SR_LANEID ;  /* 0x0000000000037919 */ /* 0x01cea20000000000 */
[----:B------:R-:W-:Y:S05]  /*09b0*/  WARPSYNC.ALL ;  /* 0x0000000000007948 */ /* 0x000fea0003800000 */
[----:B------:R-:W-:Y:S01]  /*09c0*/  NOP ;  /* 0x0000000000007918 */ /* 0x000fe20000000000 */
[----:B--2---:R-:W-:-:S05]  /*09d0*/  IMAD.SHL.U32 R3, R3, 0x4, RZ ;  /* 0x0000000403037824 */ /* 0x004fca00078e00ff */
[----:B------:R-:W2:Y:S01]  /*09e0*/  LDS R7, [R3+UR8] ;  /* 0x0000000803077984 */ /* 0x000ea20008000800 */
[----:B------:R-:W-:-:S05]  /*09f0*/  IADD3 R4, P1, PT, R3, UR24, RZ ;  /* 0x0000001803047c10 */ /* 0x000fca000ff3e0ff */
[----:B------:R-:W-:-:S05]  /*0a00*/  IMAD.X R5, RZ, RZ, UR25, P1 ;  /* 0x00000019ff057e24 */ /* 0x000fca00088e06ff */
[----:B--2---:R5:W2:Y:S01]  /*0a10*/  ATOMG.E.EXCH.STRONG.GPU PT, RZ, [R4], R7 ;  /* 0x0000000704ff73a8 */ /* 0x004aa200041ee100 */
[----:B------:R-:W-:-:S04]  /*0a20*/  DEPBAR {5,4,3,2,1,0} ;  /* 0x0000003f0000791a */ /* 0x000fc80000000000 */
[----:B------:R-:W3:Y:S02]  /*0a30*/  CCTL.E.C.LDCU.IV.DEEP [UR24] ;  /* 0x0000000018007540 */ /* 0x000ee40009c08000 */
[----:B---3--:R5:W-:Y:S01]  /*0a40*/  UTMACCTL.IV [UR24] ;  /* 0x00000000180079b9 */ /* 0x008be20008000000 */
[----:B------:R-:W-:Y:S01]  /*0a50*/  NOP ;  /* 0x0000000000007918 */ /* 0x000fe20000000000 */
.L_x_18:
[----:B------:R-:W-:Y:S05]  /*0a60*/  @P0 BRA `(.L_x_19) ;  /* 0x00000000000c0947 */ /* 0x000fea0003800000 */
[----:B------:R0:W-:Y:S01]  /*0a70*/  UTMACMDFLUSH ;  /* 0x00000000000079b7 */ /* 0x0001e20000000000 */
[----:B------:R-:W-:Y:S05]  /*0a80*/  @P0 BRA `(.L_x_19) ;  /* 0x0000000000040947 */ /* 0x000fea0003800000 */
[----:B------:R-:W-:-:S04]  /*0a90*/  DEPBAR.LE SB0, 0x0 ;  /* 0x000080000000791a */ /* 0x000fc80000000000 */
.L_x_19:
[----:B------:R-:W-:Y:S05]  /*0aa0*/  WARPSYNC.ALL ;  /* 0x0000000000007948 */ /* 0x000fea0003800000 */
[----:B------:R-:W-:Y:S01]  /*0ab0*/  NOP ;  /* 0x0000000000007918 */ /* 0x000fe20000000000 */
[----:B--2---:R-:W-:Y:S06]  /*0ac0*/  BAR.SYNC.DEFER_BLOCKING 0x0 ;  /* 0x0000000000007b1d */ /* 0x004fec0000010000 */
[----:B------:R-:W-:Y:S02]  /*0ad0*/  BSSY.RECONVERGENT B1, `(.L_x_20) ;  /* 0x000000b000017945 */ /* 0x000fe40003800200 */
[----:B------:R-:W-:Y:S06]  /*0ae0*/  BAR.SYNC.DEFER_BLOCKING 0x0 ;  /* 0x0000000000007b1d */ /* 0x000fec0000010000 */
[----:B------:R2:W-:Y:S01]  /*0af0*/  @!P0 STS [R13], RZ ;  /* 0x000000ff0d008388 */ /* 0x0005e20000000800 */
[----:B------:R-:W-:Y:S01]  /*0b00*/  NOP ;  /* 0x0000000000007918 */ /* 0x000fe20000000000 */
[----:B------:R-:W-:Y:S05]  /*0b10*/  @P3 BRA `(.L_x_21) ;  /* 0x0000000000183947 */ /* 0x000fea0003800000 */
[----:B---34-:R-:W3:Y:S01]  /*0b20*/  LDS R3, [UR8+0x8] ;  /* 0x00000808ff037984 */ /* 0x018ee20008000800 */
[----:B------:R-:W4:Y:S01]  /*0b30*/  LDC.64 R8, c[0x0][0x388] ;  /* 0x0000e200ff087b82 */ /* 0x000f220000000a00 */
[----:B-----5:R-:W-:Y:S02]  /*0b40*/  IMAD.MOV.U32 R4, RZ, RZ, 0x70 ;  /* 0x00000070ff047424 */ /* 0x020fe400078e00ff */
[----:B----4-:R4:W-:Y:S03]  /*0b50*/  STS.64 [UR8], R8 ;  /* 0x00000008ff007988 */ /* 0x0109e60008000a08 */
[----:B---3--:R-:W-:-:S05]  /*0b60*/  LOP3.LUT R3, R3, 0x10, R4, 0xd8, !PT ;  /* 0x0000001003037812 */ /* 0x008fca00078ed804 */
[----:B------:R4:W-:Y:S02]  /*0b70*/  STS [UR8+0x8], R3 ;  /* 0x00000803ff007988 */ /* 0x0009e40008000808 */
.L_x_21:
[----:B-----5:R-:W-:Y:S05]  /*0b80*/  BSYNC.RECONVERGENT B1 ;  /* 0x0000000000017941 */ /* 0x020fea0003800200 */
.L_x_20:
[----:B------:R-:W-:Y:S04]  /*0b90*/  BSSY.RECONVERGENT B1, `(.L_x_22) ;  /* 0x000000a000017945 */ /* 0x000fe80003800200 */
[----:B------:R-:W-:Y:S05]  /*0ba0*/  @P3 BRA `(.L_x_23) ;  /* 0x0000000000203947 */ /* 0x000fea0003800000 */
[----:B---34-:R-:W3:Y:S01]  /*0bb0*/  LDS R3, [UR8+0x34] ;  /* 0x00003408ff037984 */ /* 0x018ee20008000800 */
[----:B------:R-:W-:Y:S02]  /*0bc0*/  IMAD.MOV.U32 R4, RZ, RZ, 0x3f000000 ;  /* 0x3f000000ff047424 */ /* 0x000fe400078e00ff */
[----:B------:R-:W-:Y:S01]  /*0bd0*/  @!P3 IMAD.MOV.U32 R5, RZ, RZ, 0x1f ;  /* 0x0000001fff05b424 */ /* 0x000fe200078e00ff */
[----:B------:R-:W4:Y:S02]  /*0be0*/  @!P3 LDS R8, [UR8+0x38] ;  /* 0x00003808ff08b984 */ /* 0x000f240008000800 */
[----:B---3--:R-:W-:Y:S02]  /*0bf0*/  LOP3.LUT R3, R3, 0xff000000, R4, 0xb8, !PT ;  /* 0xff00000003037812 */ /* 0x008fe400078eb804 */
[----:B----4-:R-:W-:-:S03]  /*0c00*/  @!P3 LOP3.LUT R4, R8, 0xff, R5, 0xb8, !PT ;  /* 0x000000ff0804b812 */ /* 0x010fc600078eb805 */
[----:B------:R5:W-:Y:S04]  /*0c10*/  STS [UR8+0x34], R3 ;  /* 0x00003403ff007988 */ /* 0x000be80008000808 */
[----:B------:R5:W-:Y:S02]  /*0c20*/  @!P3 STS [UR8+0x38], R4 ;  /* 0x00003804ff00b988 */ /* 0x000be40008000808 */
.L_x_23:
[----:B------:R-:W-:Y:S05]  /*0c30*/  BSYNC.RECONVERGENT B1 ;  /* 0x0000000000017941 */ /* 0x000fea0003800200 */
.L_x_22:
[----:B------:R-:W-:Y:S04]  /*0c40*/  BSSY.RECONVERGENT B1, `(.L_x_24) ;  /* 0x0000004000017945 */ /* 0x000fe80003800200 */
[----:B------:R-:W-:Y:S05]  /*0c50*/  @P3 BRA `(.L_x_25) ;  /* 0x0000000000083947 */ /* 0x000fea0003800000 */
[----:B------:R2:W-:Y:S04]  /*0c60*/  STS [UR8+0x24], R10 ;  /* 0x0000240aff007988 */ /* 0x0005e80008000808 */
[----:B------:R2:W-:Y:S02]  /*0c70*/  STS [UR8+0x20], R6 ;  /* 0x00002006ff007988 */ /* 0x0005e40008000808 */
.L_x_25:
[----:B------:R-:W-:Y:S05]  /*0c80*/  BSYNC.RECONVERGENT B1 ;  /* 0x0000000000017941 */ /* 0x000fea0003800200 */
.L_x_24:
[----:B------:R-:W-:Y:S04]  /*0c90*/  BSSY.RECONVERGENT B1, `(.L_x_26) ;  /* 0x000000e000017945 */ /* 0x000fe80003800200 */
[----:B------:R-:W-:Y:S05]  /*0ca0*/  @P3 BRA `(.L_x_27) ;  /* 0x0000000000303947 */ /* 0x000fea0003800000 */
[----:B-----5:R-:W5:Y:S01]  /*0cb0*/  LDS R4, [UR8+0x34] ;  /* 0x00003408ff047984 */ /* 0x020f620008000800 */
[----:B--2---:R-:W2:Y:S03]  /*0cc0*/  LDC.64 R10, c[0x0][0x3b0] ;  /* 0x0000ec00ff0a7b82 */ /* 0x004ea60000000a00 */
[----:B---34-:R-:W3:Y:S01]  /*0cd0*/  LDS R3, [UR8+0x1c] ;  /* 0x00001c08ff037984 */ /* 0x018ee20008000800 */
[C---:B--2---:R-:W-:Y:S01]  /*0ce0*/  SHF.L.U64.HI R8, R10.reuse, 0x1, R11 ;  /* 0x000000010a087819 */ /* 0x044fe2000001020b */
[----:B------:R-:W-:-:S03]  /*0cf0*/  IMAD.SHL.U32 R5, R10, 0x2, RZ ;  /* 0x000000020a057824 */ /* 0x000fc600078e00ff */
[--C-:B------:R-:W-:Y:S02]  /*0d00*/  SHF.R.U32.HI R10, RZ, 0x4, R8.reuse ;  /* 0x00000004ff0a7819 */ /* 0x100fe40000011608 */
[----:B------:R-:W-:-:S05]  /*0d10*/  SHF.R.U64 R5, R5, 0x4, R8 ;  /* 0x0000000405057819 */ /* 0x000fca0000001208 */
[----:B------:R2:W-:Y:S01]  /*0d20*/  STS [UR8+0xc], R5 ;  /* 0x00000c05ff007988 */ /* 0x0005e20008000808 */
[----:B-----5:R-:W-:Y:S02]  /*0d30*/  LOP3.LUT R4, R4, 0x7, RZ, 0xb8, !PT ;  /* 0x0000000704047812 */ /* 0x020fe400078eb8ff */
[----:B---3--:R-:W-:-:S03]  /*0d40*/  LOP3.LUT R3, R3, 0xf, R10, 0xb8, !PT ;  /* 0x0000000f03037812 */ /* 0x008fc600078eb80a */
[----:B------:R2:W-:Y:S04]  /*0d50*/  STS [UR8+0x34], R4 ;  /* 0x00003404ff007988 */ /* 0x0005e80008000808 */
[----:B------:R2:W-:Y:S02]  /*0d60*/  STS [UR8+0x1c], R3 ;  /* 0x00001c03ff007988 */ /* 0x0005e40008000808 */
.L_x_27:
[----:B------:R-:W-:Y:S05]  /*0d70*/  BSYNC.RECONVERGENT B1 ;  /* 0x0000000000017941 */ /* 0x000fea0003800200 */
.L_x_26:
[----:B------:R-:W-:Y:S04]  /*0d80*/  BSSY.RECONVERGENT B2, `(.L_x_28) ;  /* 0x000001a000027945 */ /* 0x000fe80003800200 */
[----:B------:R-:W-:Y:S04]  /*0d90*/  BSSY.RELIABLE B1, `(.L_x_29) ;  /* 0x0000015000017945 */ /* 0x000fe80003800100 */
[----:B------:R-:W-:Y:S05]  /*0da0*/  @P3 BRA `(.L_x_30) ;  /* 0x0000000000203947 */ /* 0x000fea0003800000 */
[----:B--2345:R-:W2:Y:S02]  /*0db0*/  LDS R3, [UR8+0x34] ;  /* 0x00003408ff037984 */ /* 0x03cea40008000800 */
[----:B--2---:R-:W-:-:S05]  /*0dc0*/  LOP3.LUT R3, R3, 0x38, RZ, 0xb8, !PT ;  /* 0x0000003803037812 */ /* 0x004fca00078eb8ff */
[----:B------:R2:W-:Y:S01]  /*0dd0*/  STS [UR8+0x34], R3 ;  /* 0x00003403ff007988 */ /* 0x0005e20008000808 */
[----:B------:R-:W-:Y:S05]  /*0de0*/  @P3 BRA `(.L_x_31) ;  /* 0x0000000000203947 */ /* 0x000fea0003800000 */
[----:B--2---:R-:W2:Y:S01]  /*0df0*/  LDS R3, [UR8+0x8] ;  /* 0x00000808ff037984 */ /* 0x004ea20008000800 */
[----:B------:R-:W-:-:S05]  /*0e00*/  IMAD.MOV.U32 R4, RZ, RZ, 0x780 ;  /* 0x00000780ff047424 */ /* 0x000fca00078e00ff */
[----:B--2---:R-:W-:-:S05]  /*0e10*/  LOP3.LUT R3, R3, 0x500, R4, 0xd8, !PT ;  /* 0x0000050003037812 */ /* 0x004fca00078ed804 */
[----:B------:R2:W-:Y:S02]  /*0e20*/  STS [UR8+0x8], R3 ;  /* 0x00000803ff007988 */ /* 0x0005e40008000808 */
.L_x_30:
[----:B------:R-:W-:Y:S05]  /*0e30*/  @P3 BRA `(.L_x_32) ;  /* 0x0000000000283947 */ /* 0x000fea0003800000 */
[----:B--2345:R-:W2:Y:S02]  /*0e40*/  LDS R3, [UR8+0x8] ;  /* 0x00000808ff037984 */ /* 0x03cea40008000800 */
[----:B--2---:R-:W-:-:S05]  /*0e50*/  LOP3.LUT R3, R3, 0x1800, RZ, 0xb8, !PT ;  /* 0x0000180003037812 */ /* 0x004fca00078eb8ff */
[----:B------:R3:W-:Y:S02]  /*0e60*/  STS [UR8+0x8], R3 ;  /* 0x00000803ff007988 */ /* 0x0007e40008000808 */
.L_x_31:
[----:B------:R-:W-:Y:S05]  /*0e70*/  @P3 BREAK.RELIABLE B1 ;  /* 0x0000000000013942 */ /* 0x000fea0003800100 */
[----:B------:R-:W-:Y:S05]  /*0e80*/  @P3 BRA `(.L_x_33) ;  /* 0x0000000000243947 */ /* 0x000fea0003800000 */
[----:B--23--:R-:W2:Y:S01]  /*0e90*/  LDS R3, [UR8+0x8] ;  /* 0x00000808ff037984 */ /* 0x00cea20008000800 */
[----:B------:R-:W-:-:S05]  /*0ea0*/  IMAD.MOV.U32 R4, RZ, RZ, 0x6000 ;  /* 0x00006000ff047424 */ /* 0x000fca00078e00ff */
[----:B--2---:R-:W-:-:S04]  /*0eb0*/  LOP3.LUT R3, R3, 0x6000, R4, 0xd8, !PT ;  /* 0x0000600003037812 */ /* 0x004fc800078ed804 */
[----:B------:R-:W-:-:S05]  /*0ec0*/  LOP3.LUT R3, R3, 0x400000, RZ, 0xb8, !PT ;  /* 0x0040000003037812 */ /* 0x000fca00078eb8ff */
[----:B------:R2:W-:Y:S02]  /*0ed0*/  STS [UR8+0x8], R3 ;  /* 0x00000803ff007988 */ /* 0x0005e40008000808 */
.L_x_32:
[----:B------:R-:W-:Y:S05]  /*0ee0*/  BSYNC.RELIABLE B1 ;  /* 0x0000000000017941 */ /* 0x000fea0003800100 */
.L_x_29:
[----:B--2345:R-:W2:Y:S02]  /*0ef0*/  @!P3 LDS R3, [UR8+0x8] ;  /* 0x00000808ff03b984 */ /* 0x03cea40008000800 */
[----:B--2---:R-:W-:-:S05]  /*0f00*/  @!P3 LOP3.LUT R3, R3, 0x8000, RZ, 0xb8, !PT ;  /* 0x000080000303b812 */ /* 0x004fca00078eb8ff */
[----:B------:R4:W-:Y:S02]  /*0f10*/  @!P3 STS [UR8+0x8], R3 ;  /* 0x00000803ff00b988 */ /* 0x0009e40008000808 */
.L_x_33:
[----:B------:R-:W-:Y:S05]  /*0f20*/  BSYNC.RECONVERGENT B2 ;  /* 0x0000000000027941 */ /* 0x000fea0003800200 */
.L_x_28:
[----:B------:R-:W-:Y:S05]  /*0f30*/  WARPSYNC.ALL ;  /* 0x0000000000007948 */ /* 0x000fea0003800000 */
[----:B------:R-:W-:Y:S01]  /*0f40*/  NOP ;  /* 0x0000000000007918 */ /* 0x000fe20000000000 */
[----:B------:R-:W-:-:S04]  /*0f50*/  UIADD3 UR5, UPT, UPT, UR4, 0x80, URZ ;  /* 0x0000008004057890 */ /* 0x000fc8000fffe0ff */
[----:B------:R-:W-:-:S04]  /*0f60*/  UIADD3 UR26, UP0, UPT, UR5, UR20, URZ ;  /* 0x00000014051a7290 */ /* 0x000fc8000ff1e0ff */
[----:B------:R-:W-:Y:S01]  /*0f70*/  ULEA.HI.X.SX32 UR27, UR5, UR21, 0x1, UP0 ;  /* 0x00000015051b7291 */ /* 0x000fe200080f0eff */
[----:B------:R-:W-:Y:S11]  /*0f80*/  @P0 BRA `(.L_x_34) ;  /* 0x0000000000300947 */ /* 0x000ff60003800000 */
        /* <DEDUP_REMOVED lines=12> */
.L_x_34:
[----:B------:R-:W-:Y:S05]  /*1050*/  @P0 BRA `(.L_x_35) ;  /* 0x00000000000c0947 */ /* 0x000fea0003800000 */
[----:B------:R0:W-:Y:S01]  /*1060*/  UTMACMDFLUSH ;  /* 0x00000000000079b7 */ /* 0x0001e20000000000 */
[----:B------:R-:W-:Y:S05]  /*1070*/  @P0 BRA `(.L_x_35) ;  /* 0x0000000000040947 */ /* 0x000fea0003800000 */
[----:B------:R-:W-:-:S04]  /*1080*/  DEPBAR.LE SB0, 0x0 ;  /* 0x000080000000791a */ /* 0x000fc80000000000 */
.L_x_35:
        /* <DEDUP_REMOVED lines=8> */
[----:B---345:R-:W3:Y:S01]  /*1110*/  LDS R3, [UR8+0x8] ;  /* 0x00000808ff037984 */ /* 0x038ee20008000800 */
[----:B------:R-:W4:Y:S01]  /*1120*/  LDC.64 R8, c[0x0][0x390] ;  /* 0x0000e400ff087b82 */ /* 0x000f220000000a00 */
[----:B------:R-:W-:Y:S02]  /*1130*/  IMAD.MOV.U32 R4, RZ, RZ, 0x70 ;  /* 0x00000070ff047424 */ /* 0x000fe400078e00ff */
[----:B----4-:R4:W-:Y:S03]  /*1140*/  STS.64 [UR8], R8 ;  /* 0x00000008ff007988 */ /* 0x0109e60008000a08 */
[----:B---3--:R-:W-:-:S05]  /*1150*/  LOP3.LUT R3, R3, 0x10, R4, 0xd8, !PT ;  /* 0x0000001003037812 */ /* 0x008fca00078ed804 */
[----:B------:R4:W-:Y:S02]  /*1160*/  STS [UR8+0x8], R3 ;  /* 0x00000803ff007988 */ /* 0x0009e40008000808 */
.L_x_37:
[----:B-----5:R-:W-:Y:S05]  /*1170*/  BSYNC.RECONVERGENT B2 ;  /* 0x0000000000027941 */ /* 0x020fea0003800200 */
.L_x_36:
[----:B------:R-:W-:Y:S04]  /*1180*/  BSSY.RECONVERGENT B3, `(.L_x_38) ;  /* 0x0000011000037945 */ /* 0x000fe80003800200 */
[----:B------:R-:W-:Y:S04]  /*1190*/  BSSY.RELIABLE B2, `(.L_x_39) ;  /* 0x000000e000027945 */ /* 0x000fe80003800100 */
[----:B------:R-:W-:Y:S05]  /*11a0*/  @P3 BRA `(.L_x_40) ;  /* 0x0000000000243947 */ /* 0x000fea0003800000 */
[----:B---34-:R-:W3:Y:S01]  /*11b0*/  LDS R3, [UR8+0x34] ;  /* 0x00003408ff037984 */ /* 0x018ee20008000800 */
[----:B------:R-:W-:-:S05]  /*11c0*/  IMAD.MOV.U32 R4, RZ, RZ, 0x3f000000 ;  /* 0x3f000000ff047424 */ /* 0x000fca00078e00ff */
[----:B---3--:R-:W-:-:S05]  /*11d0*/  LOP3.LUT R3, R3, 0xff000000, R4, 0xb8, !PT ;  /* 0xff00000003037812 */ /* 0x008fca00078eb804 */
[----:B------:R3:W-:Y:S01]  /*11e0*/  STS [UR8+0x34], R3 ;  /* 0x00003403ff007988 */ /* 0x0007e20008000808 */
[----:B------:R-:W-:Y:S05]  /*11f0*/  @P3 BRA `(.L_x_41) ;  /* 0x00000000001c3947 */ /* 0x000fea0003800000 */
[----:B---3--:R-:W3:Y:S01]  /*1200*/  LDS R3, [UR8+0x38] ;  /* 0x00003808ff037984 */ /* 0x008ee20008000800 */
[----:B------:R-:W-:-:S05]  /*1210*/  IMAD.MOV.U32 R4, RZ, RZ, 0x7f ;  /* 0x0000007fff047424 */ /* 0x000fca00078e00ff */
[----:B---3--:R-:W-:-:S05]  /*1220*/  LOP3.LUT R3, R3, 0xff, R4, 0xb8, !PT ;  /* 0x000000ff03037812 */ /* 0x008fca00078eb804 */
[----:B------:R5:W-:Y:S02]  /*1230*/  STS [UR8+0x38], R3 ;  /* 0x00003803ff007988 */ /* 0x000be40008000808 */
.L_x_40:
[----:B------:R-:W-:Y:S05]  /*1240*/  @P3 BREAK.RELIABLE B2 ;  /* 0x0000000000023942 */ /* 0x000fea0003800100 */
[----:B------:R-:W-:Y:S05]  /*1250*/  @P3 BRA `(.L_x_42) ;  /* 0x00000000000c3947 */ /* 0x000fea0003800000 */
[----:B------:R2:W-:Y:S02]  /*1260*/  STS [UR8+0x20], R6 ;  /* 0x00002006ff007988 */ /* 0x0005e40008000808 */
.L_x_41:
[----:B------:R-:W-:Y:S05]  /*1270*/  BSYNC.RELIABLE B2 ;  /* 0x0000000000027941 */ /* 0x000fea0003800100 */
.L_x_39:
[----:B------:R2:W-:Y:S02]  /*1280*/  @!P3 STS [UR8+0x24], R2 ;  /* 0x00002402ff00b988 */ /* 0x0005e40008000808 */
.L_x_42:
[----:B------:R-:W-:Y:S05]  /*1290*/  BSYNC.RECONVERGENT B3 ;  /* 0x0000000000037941 */ /* 0x000fea0003800200 */
.L_x_38:
[----:B------:R-:W-:Y:S05]  /*12a0*/  WARPSYNC.ALL ;  /* 0x0000000000007948 */ /* 0x000fea0003800000 */
[----:B------:R-:W-:Y:S01]  /*12b0*/  NOP ;  /* 0x0000000000007918 */ /* 0x000fe20000000000 */
[----:B------:R-:W-:Y:S04]  /*12c0*/  BSSY.RECONVERGENT B3, `(.L_x_43) ;  /* 0x000000e000037945 */ /* 0x000fe80003800200 */
[----:B------:R-:W-:Y:S05]  /*12d0*/  @P3 BRA `(.L_x_44) ;  /* 0x0000000000303947 */ /* 0x000fea0003800000 */
[----:B---345:R-:W3:Y:S01]  /*12e0*/  LDS R3, [UR8+0x34] ;  /* 0x00003408ff037984 */ /* 0x038ee20008000800 */
[----:B------:R-:W4:Y:S03]  /*12f0*/  LDC.64 R4, c[0x0][0x3b8] ;  /* 0x0000ee00ff047b82 */ /* 0x000f260000000a00 */
[----:B--2---:R-:W2:Y:S01]  /*1300*/  LDS R2, [UR8+0x1c] ;  /* 0x00001c08ff027984 */ /* 0x004ea20008000800 */
[C---:B----4-:R-:W-:Y:S01]  /*1310*/  SHF.L.U64.HI R5, R4.reuse, 0x1, R5 ;  /* 0x0000000104057819 */ /* 0x050fe20000010205 */
[----:B------:R-:W-:-:S03]  /*1320*/  IMAD.SHL.U32 R4, R4, 0x2, RZ ;  /* 0x0000000204047824 */ /* 0x000fc600078e00ff */
[--C-:B------:R-:W-:Y:S02]  /*1330*/  SHF.R.U32.HI R7, RZ, 0x4, R5.reuse ;  /* 0x00000004ff077819 */ /* 0x100fe40000011605 */
[----:B------:R-:W-:-:S05]  /*1340*/  SHF.R.U64 R4, R4, 0x4, R5 ;  /* 0x0000000404047819 */ /* 0x000fca0000001205 */
[----:B------:R4:W-:Y:S01]  /*1350*/  STS [UR8+0xc], R4 ;  /* 0x00000c04ff007988 */ /* 0x0009e20008000808 */
[----:B---3--:R-:W-:Y:S02]  /*1360*/  LOP3.LUT R3, R3, 0x7, RZ, 0xb8, !PT ;  /* 0x0000000703037812 */ /* 0x008fe400078eb8ff */
[----:B--2---:R-:W-:-:S03]  /*1370*/  LOP3.LUT R2, R2, 0xf, R7, 0xb8, !PT ;  /* 0x0000000f02027812 */ /* 0x004fc600078eb807 */
[----:B------:R4:W-:Y:S04]  /*1380*/  STS [UR8+0x34], R3 ;  /* 0x00003403ff007988 */ /* 0x0009e80008000808 */
[----:B------:R4:W-:Y:S02]  /*1390*/  STS [UR8+0x1c], R2 ;  /* 0x00001c02ff007988 */ /* 0x0009e40008000808 */
.L_x_44:
[----:B------:R-:W-:Y:S05]  /*13a0*/  BSYNC.RECONVERGENT B3 ;  /* 0x0000000000037941 */ /* 0x000fea0003800200 */
.L_x_43:
[----:B------:R-:W-:Y:S04]  /*13b0*/  BSSY.RECONVERGENT B4, `(.L_x_45) ;  /* 0x000001a000047945 */ /* 0x000fe80003800200 */
[----:B------:R-:W-:Y:S04]  /*13c0*/  BSSY.RELIABLE B3, `(.L_x_46) ;  /* 0x0000015000037945 */ /* 0x000fe80003800100 */
[----:B------:R-:W-:Y:S05]  /*13d0*/  @P3 BRA `(.L_x_47) ;  /* 0x0000000000203947 */ /* 0x000fea0003800000 */
[----:B--2-4-:R-:W2:Y:S02]  /*13e0*/  LDS R2, [UR8+0x34] ;  /* 0x00003408ff027984 */ /* 0x014ea40008000800 */
[----:B--2---:R-:W-:-:S05]  /*13f0*/  LOP3.LUT R2, R2, 0x38, RZ, 0xb8, !PT ;  /* 0x0000003802027812 */ /* 0x004fca00078eb8ff */
[----:B------:R2:W-:Y:S01]  /*1400*/  STS [UR8+0x34], R2 ;  /* 0x00003402ff007988 */ /* 0x0005e20008000808 */
[----:B------:R-:W-:Y:S05]  /*1410*/  @P3 BRA `(.L_x_48) ;  /* 0x0000000000203947 */ /* 0x000fea0003800000 */
[----:B--2---:R-:W2:Y:S01]  /*1420*/  LDS R2, [UR8+0x8] ;  /* 0x00000808ff027984 */ /* 0x004ea20008000800 */
[----:B---3-5:R-:W-:-:S05]  /*1430*/  IMAD.MOV.U32 R3, RZ, RZ, 0x780 ;  /* 0x00000780ff037424 */ /* 0x028fca00078e00ff */
[----:B--2---:R-:W-:-:S05]  /*1440*/  LOP3.LUT R2, R2, 0x500, R3, 0xd8, !PT ;  /* 0x0000050002027812 */ /* 0x004fca00078ed803 */
[----:B------:R2:W-:Y:S02]  /*1450*/  STS [UR8+0x8], R2 ;  /* 0x00000802ff007988 */ /* 0x0005e40008000808 */
.L_x_47:
[----:B------:R-:W-:Y:S05]  /*1460*/  @P3 BRA `(.L_x_49) ;  /* 0x0000000000283947 */ /* 0x000fea0003800000 */
[----:B--2-4-:R-:W2:Y:S02]  /*1470*/  LDS R2, [UR8+0x8] ;  /* 0x00000808ff027984 */ /* 0x014ea40008000800 */
[----:B--2---:R-:W-:-:S05]  /*1480*/  LOP3.LUT R2, R2, 0x1800, RZ, 0xb8, !PT ;  /* 0x0000180002027812 */ /* 0x004fca00078eb8ff */
[----:B------:R4:W-:Y:S02]  /*1490*/  STS [UR8+0x8], R2 ;  /* 0x00000802ff007988 */ /* 0x0009e40008000808 */
.L_x_48:
[----:B------:R-:W-:Y:S05]  /*14a0*/  @P3 BREAK.RELIABLE B3 ;  /* 0x0000000000033942 */ /* 0x000fea0003800100 */
[----:B------:R-:W-:Y:S05]  /*14b0*/  @P3 BRA `(.L_x_50) ;  /* 0x0000000000243947 */ /* 0x000fea0003800000 */
[----:B--2-4-:R-:W2:Y:S01]  /*14c0*/  LDS R2, [UR8+0x8] ;  /* 0x00000808ff027984 */ /* 0x014ea20008000800 */
[----:B---3-5:R-:W-:-:S05]  /*14d0*/  IMAD.MOV.U32 R3, RZ, RZ, 0x6000 ;  /* 0x00006000ff037424 */ /* 0x028fca00078e00ff */
[----:B--2---:R-:W-:-:S04]  /*14e0*/  LOP3.LUT R2, R2, 0x6000, R3, 0xd8, !PT ;  /* 0x0000600002027812 */ /* 0x004fc800078ed803 */
[----:B------:R-:W-:-:S05]  /*14f0*/  LOP3.LUT R2, R2, 0x400000, RZ, 0xb8, !PT ;  /* 0x0040000002027812 */ /* 0x000fca00078eb8ff */
[----:B------:R2:W-:Y:S02]  /*1500*/  STS [UR8+0x8], R2 ;  /* 0x00000802ff007988 */ /* 0x0005e40008000808 */
.L_x_49:
[----:B------:R-:W-:Y:S05]  /*1510*/  BSYNC.RELIABLE B3 ;  /* 0x0000000000037941 */ /* 0x000fea0003800100 */
.L_x_46:
[----:B--2-4-:R-:W2:Y:S02]  /*1520*/  @!P3 LDS R2, [UR8+0x8] ;  /* 0x00000808ff02b984 */ /* 0x014ea40008000800 */
[----:B--2---:R-:W-:-:S05]  /*1530*/  @!P3 LOP3.LUT R2, R2, 0x8000, RZ, 0xb8, !PT ;  /* 0x000080000202b812 */ /* 0x004fca00078eb8ff */
[----:B------:R2:W-:Y:S02]  /*1540*/  @!P3 STS [UR8+0x8], R2 ;  /* 0x00000802ff00b988 */ /* 0x0005e40008000808 */
.L_x_50:
[----:B------:R-:W-:Y:S05]  /*1550*/  BSYNC.RECONVERGENT B4 ;  /* 0x0000000000047941 */ /* 0x000fea0003800200 */
.L_x_45:
[----:B------:R-:W-:Y:S05]  /*1560*/  WARPSYNC.ALL ;  /* 0x0000000000007948 */ /* 0x000fea0003800000 */
[----:B------:R-:W-:Y:S01]  /*1570*/  NOP ;  /* 0x0000000000007918 */ /* 0x000fe20000000000 */
[----:B------:R-:W-:-:S04]  /*1580*/  UIADD3 UR4, UPT, UPT, UR4, 0x100, URZ ;  /* 0x0000010004047890 */ /* 0x000fc8000fffe0ff */
[----:B------:R-:W-:-:S04]  /*1590*/  UIADD3 UR20, UP0, UPT, UR4, UR20, URZ ;  /* 0x0000001404147290 */ /* 0x000fc8000ff1e0ff */
[----:B------:R-:W-:Y:S01]  /*15a0*/  ULEA.HI.X.SX32 UR21, UR4, UR21, 0x1, UP0 ;  /* 0x0000001504157291 */ /* 0x000fe200080f0eff */
[----:B------:R-:W-:Y:S11]  /*15b0*/  @P0 BRA `(.L_x_51) ;  /* 0x0000000000300947 */ /* 0x000ff60003800000 */
[----:B--2-4-:R-:W2:Y:S01]  /*15c0*/  S2R R2, SR_LANEID ;  /* 0x0000000000027919 */ /* 0x014ea20000000000 */
[----:B------:R-:W-:Y:S05]  /*15d0*/  WARPSYNC.ALL ;  /* 0x0000000000007948 */ /* 0x000fea0003800000 */
[----:B------:R-:W-:Y:S01]  /*15e0*/  NOP ;  /* 0x0000000000007918 */ /* 0x000fe20000000000 */
[----:B--2---:R-:W-:-:S05]  /*15f0*/  IMAD.SHL.U32 R4, R2, 0x4, RZ ;  /* 0x0000000402047824 */ /* 0x004fca00078e00ff */
[----:B------:R-:W2:Y:S01]  /*1600*/  LDS R5, [R4+UR8] ;  /* 0x0000000804057984 */ /* 0x000ea20008000800 */
[----:B------:R-:W-:-:S05]  /*1610*/  IADD3 R2, P1, PT, R4, UR20, RZ ;  /* 0x0000001404027c10 */ /* 0x000fca000ff3e0ff */
[----:B---3-5:R-:W-:-:S05]  /*1620*/  IMAD.X R3, RZ, RZ, UR21, P1 ;  /* 0x00000015ff037e24 */ /* 0x028fca00088e06ff */
[----:B--2---:R2:W3:Y:S01]  /*1630*/  ATOMG.E.EXCH.STRONG.GPU PT, RZ, [R2], R5 ;  /* 0x0000000502ff73a8 */ /* 0x0044e200041ee100 */
[----:B------:R-:W-:-:S04]  /*1640*/  DEPBAR {5,4,3,2,1,0} ;  /* 0x0000003f0000791a */ /* 0x000fc80000000000 */
[----:B------:R-:W4:Y:S02]  /*1650*/  CCTL.E.C.LDCU.IV.DEEP [UR20] ;  /* 0x0000000014007540 */ /* 0x000f240009c08000 */
[----:B----4-:R2:W-:Y:S01]  /*1660*/  UTMACCTL.IV [UR20] ;  /* 0x00000000140079b9 */ /* 0x0105e20008000000 */
[----:B------:R-:W-:Y:S01]  /*1670*/  NOP ;  /* 0x0000000000007918 */ /* 0x000fe20000000000 */
.L_x_51:
[----:B------:R-:W-:Y:S05]  /*1680*/  @P0 BRA `(.L_x_52) ;  /* 0x00000000000c0947 */ /* 0x000fea0003800000 */
[----:B------:R0:W-:Y:S01]  /*1690*/  UTMACMDFLUSH ;  /* 0x00000000000079b7 */ /* 0x0001e20000000000 */
[----:B------:R-:W-:Y:S05]  /*16a0*/  @P0 BRA `(.L_x_52) ;  /* 0x0000000000040947 */ /* 0x000fea0003800000 */
[----:B------:R-:W-:-:S04]  /*16b0*/  DEPBAR.LE SB0, 0x0 ;  /* 0x000080000000791a */ /* 0x000fc80000000000 */
.L_x_52:
[----:B------:R-:W-:Y:S05]  /*16c0*/  WARPSYNC.ALL ;  /* 0x0000000000007948 */ /* 0x000fea0003800000 */
[----:B------:R-:W-:Y:S01]  /*16d0*/  NOP ;  /* 0x0000000000007918 */ /* 0x000fe20000000000 */
[----:B---3--:R-:W-:Y:S01]  /*16e0*/  BAR.SYNC.DEFER_BLOCKING 0x0 ;  /* 0x0000000000007b1d */ /* 0x008fe20000010000 */
[----:B--2-4-:R-:W-:Y:S01]  /*16f0*/  SHF.R.U32.HI R2, RZ, 0x5, R0 ;  /* 0x00000005ff027819 */ /* 0x014fe20000011600 */
[----:B------:R-:W-:-:S03]  /*1700*/  UIADD3 UR15, UPT, UPT, UR8, 0x9020, URZ ;  /* 0x00009020080f7890 */ /* 0x000fc6000fffe0ff */
[----:B------:R-:W-:Y:S01]  /*1710*/  R2UR UR22, R2 ;  /* 0x00000000021672ca */ /* 0x000fe200000e0000 */
[----:B------:R-:W-:Y:S01]  /*1720*/  VOTEU.ALL UP0, P3 ;  /* 0x0000000000ff7886 */ /* 0x000fe20001800000 */
[----:B------:R-:W-:Y:S01]  /*1730*/  UMOV UR4, 0x1 ;  /* 0x0000000100047882 */ /* 0x000fe20000000000 */
[----:B------:R-:W-:Y:S01]  /*1740*/  VOTEU.ALL UP1, P3 ;  /* 0x0000000000ff7886 */ /* 0x000fe20001820000 */
[----:B------:R-:W-:Y:S02]  /*1750*/  BSSY.RECONVERGENT B4, `(.L_x_53) ;  /* 0x0000018000047945 */ /* 0x000fe40003800200 */
[----:B------:R-:W-:-:S04]  /*1760*/  @!UP0 UIADD3 UR10, UPT, UPT, -UR4, 0x100000, URZ ;  /* 0x00100000040a8890 */ /* 0x000fc8000fffe1ff */
[----:B------:R-:W-:Y:S02]  /*1770*/  @!UP0 USHF.L.U32 UR11, UR10, 0xb, URZ ;  /* 0x0000000b0a0b8899 */ /* 0x000fe400080006ff */
[----:B------:R-:W-:Y:S02]  /*1780*/  @!UP0 USHF.L.U32 UR10, UR10, 0x1, URZ ;  /* 0x000000010a0a8899 */ /* 0x000fe400080006ff */
[----:B------:R-:W-:-:S04]  /*1790*/  @!UP0 UIADD3 UR4, UPT, UPT, -UR4, 0x100000, URZ ;  /* 0x0010000004048890 */ /* 0x000fc8000fffe1ff */
[----:B------:R-:W-:Y:S02]  /*17a0*/  @!UP0 USHF.L.U32 UR5, UR4, 0xb, URZ ;  /* 0x0000000b04058899 */ /* 0x000fe400080006ff */
[----:B------:R-:W-:Y:S01]  /*17b0*/  @!UP0 USHF.L.U32 UR4, UR4, 0x1, URZ ;  /* 0x0000000104048899 */ /* 0x000fe200080006ff */
[----:B------:R-:W-:Y:S01]  /*17c0*/  VOTEU.ALL UP0, P3 ;  /* 0x0000000000ff7886 */ /* 0x000fe20001800000 */
[----:B------:R-:W2:Y:S04]  /*17d0*/  FENCE.VIEW.ASYNC.S ;  /* 0x00000000000073c6 */ /* 0x000ea80000000000 */
[----:B--2---:R2:W3:Y:S06]  /*17e0*/  @!UP0 SYNCS.EXCH.64 URZ, [UR8+0x9000], UR10 ;  /* 0x0090000a08ff85b2 */ /* 0x0044ec0008000100 */
[----:B------:R2:W3:Y:S02]  /*17f0*/  @!UP1 SYNCS.EXCH.64 URZ, [UR8+0x9020], UR4 ;  /* 0x0090200408ff95b2 */ /* 0x0004e40008000100 */
[----:B---3--:R-:W-:Y:S06]  /*1800*/  BAR.SYNC.DEFER_BLOCKING 0x0 ;  /* 0x0000000000007b1d */ /* 0x008fec0000010000 */
[----:B------:R-:W-:Y:S05]  /*1810*/  @P3 BRA `(.L_x_54) ;  /* 0x00000000002c3947 */ /* 0x000fea0003800000 */
[----:B--2---:R-:W-:Y:S02]  /*1820*/  UMOV UR4, 0x1 ;  /* 0x0000000100047882 */ /* 0x004fe40000000000 */
[----:B------:R-:W-:-:S04]  /*1830*/  UIADD3 UR10, UPT, UPT, -UR4, 0x100000, URZ ;  /* 0x00100000040a7890 */ /* 0x000fc8000fffe1ff */
[----:B------:R-:W-:Y:S02]  /*1840*/  USHF.L.U32 UR11, UR10, 0xb, URZ ;  /* 0x0000000b0a0b7899 */ /* 0x000fe400080006ff */
[----:B------:R-:W-:Y:S02]  /*1850*/  USHF.L.U32 UR10, UR10, 0x1, URZ ;  /* 0x000000010a0a7899 */ /* 0x000fe400080006ff */
[----:B------:R-:W-:-:S04]  /*1860*/  UIADD3 UR4, UPT, UPT, -UR4, 0x100000, URZ ;  /* 0x0010000004047890 */ /* 0x000fc8000fffe1ff */
[----:B------:R-:W-:Y:S02]  /*1870*/  USHF.L.U32 UR5, UR4, 0xb, URZ ;  /* 0x0000000b04057899 */ /* 0x000fe400080006ff */
[----:B------:R-:W-:Y:S01]  /*1880*/  USHF.L.U32 UR4, UR4, 0x1, URZ ;  /* 0x0000000104047899 */ /* 0x000fe200080006ff */
[----:B------:R-:W2:Y:S03]  /*1890*/  FENCE.VIEW.ASYNC.S ;  /* 0x00000000000073c6 */ /* 0x000ea60000000000 */
[----:B--2---:R3:W4:Y:S08]  /*18a0*/  SYNCS.EXCH.64 URZ, [UR8+0x9008], UR10 ;  /* 0x0090080a08ff75b2 */ /* 0x0047300008000100 */
[----:B------:R3:W2:Y:S02]  /*18b0*/  SYNCS.EXCH.64 URZ, [UR8+0x9028], UR4 ;  /* 0x0090280408ff75b2 */ /* 0x0006a40008000100 */
[----:B---3--:R-:W-:Y:S01]  /*18c0*/  NOP ;  /* 0x0000000000007918 */ /* 0x008fe20000000000 */
.L_x_54:
[----:B--2---:R-:W-:Y:S05]  /*18d0*/  BSYNC.RECONVERGENT B4 ;  /* 0x0000000000047941 */ /* 0x004fea0003800200 */
.L_x_53:
[----:B----4-:R-:W-:Y:S01]  /*18e0*/  BAR.SYNC.DEFER_BLOCKING 0x0 ;  /* 0x0000000000007b1d */ /* 0x010fe20000010000 */
[----:B------:R-:W-:Y:S01]  /*18f0*/  USHF.L.U32 UR19, UR7, 0x7, URZ ;  /* 0x0000000707137899 */ /* 0x000fe200080006ff */
[----:B------:R-:W-:Y:S01]  /*1900*/  ISETP.GE.AND P0, PT, R12, 0x1, PT ;  /* 0x000000010c00780c */ /* 0x000fe20003f06270 */
[----:B------:R-:W-:-:S03]  /*1910*/  USHF.L.U32 UR14, UR9, 0x6, URZ ;  /* 0x00000006090e7899 */ /* 0x000fc600080006ff */
[----:B------:R-:W-:Y:S04]  /*1920*/  BSSY.RECONVERGENT B4, `(.L_x_55) ;  /* 0x000000d000047945 */ /* 0x000fe80003800200 */
[----:B------:R-:W-:Y:S05]  /*1930*/  @P3 BRA `(.L_x_56) ;  /* 0x00000000002c3947 */ /* 0x000fea0003800000 */
[----:B------:R-:W-:Y:S02]  /*1940*/  UMOV UR4, 0x1 ;  /* 0x0000000100047882 */ /* 0x000fe40000000000 */
[----:B------:R-:W-:-:S04]  /*1950*/  UIADD3 UR10, UPT, UPT, -UR4, 0x100000, URZ ;  /* 0x00100000040a7890 */ /* 0x000fc8000fffe1ff */
[----:B------:R-:W-:Y:S02]  /*1960*/  USHF.L.U32 UR11, UR10, 0xb, URZ ;  /* 0x0000000b0a0b7899 */ /* 0x000fe400080006ff */
[----:B------:R-:W-:Y:S02]  /*1970*/  USHF.L.U32 UR10, UR10, 0x1, URZ ;  /* 0x000000010a0a7899 */ /* 0x000fe400080006ff */
[----:B------:R-:W-:-:S04]  /*1980*/  UIADD3 UR4, UPT, UPT, -UR4, 0x100000, URZ ;  /* 0x0010000004047890 */ /* 0x000fc8000fffe1ff */
[----:B------:R-:W-:Y:S02]  /*1990*/  USHF.L.U32 UR5, UR4, 0xb, URZ ;  /* 0x0000000b04057899 */ /* 0x000fe400080006ff */
[----:B------:R-:W-:Y:S01]  /*19a0*/  USHF.L.U32 UR4, UR4, 0x1, URZ ;  /* 0x0000000104047899 */ /* 0x000fe200080006ff */
[----:B------:R-:W2:Y:S03]  /*19b0*/  FENCE.VIEW.ASYNC.S ;  /* 0x00000000000073c6 */ /* 0x000ea60000000000 */
[----:B--2---:R2:W3:Y:S08]  /*19c0*/  SYNCS.EXCH.64 URZ, [UR8+0x9010], UR10 ;  /* 0x0090100a08ff75b2 */ /* 0x0044f00008000100 */
[----:B------:R2:W4:Y:S01]  /*19d0*/  SYNCS.EXCH.64 URZ, [UR8+0x9030], UR4 ;  /* 0x0090300408ff75b2 */ /* 0x0005220008000100 */
[----:B------:R-:W-:Y:S01]  /*19e0*/  NOP ;  /* 0x0000000000007918 */ /* 0x000fe20000000000 */
.L_x_56:
[----:B--2---:R-:W-:Y:S05]  /*19f0*/  BSYNC.RECONVERGENT B4 ;  /* 0x0000000000047941 */ /* 0x004fea0003800200 */
.L_x_55:
[----:B------:R-:W-:Y:S05]  /*1a00*/  @!P0 BRA `(.L_x_57) ;  /* 0x0000000800208947 */ /* 0x000fea0003800000 */
[----:B---34-:R-:W-:Y:S01]  /*1a10*/  BAR.SYNC.DEFER_BLOCKING 0x0 ;  /* 0x0000000000007b1d */ /* 0x018fe20000010000 */
[----:B------:R-:W-:Y:S01]  /*1a20*/  @!P3 IMAD.MOV.U32 R2, RZ, RZ, 0x3000 ;  /* 0x00003000ff02b424 */ /* 0x000fe200078e00ff */
[----:B------:R-:W-:Y:S02]  /*1a30*/  ELECT P1, URZ, PT ;  /* 0x0000000000ff782f */ /* 0x000fe40003820000 */
[----:B------:R-:W-:Y:S02]  /*1a40*/  ELECT P0, URZ, PT ;  /* 0x0000000000ff782f */ /* 0x000fe40003800000 */
[C---:B------:R-:W-:Y:S01]  /*1a50*/  ISETP.LT.U32.AND P1, PT, R68.reuse, 0x20, P1 ;  /* 0x000000204400780c */ /* 0x040fe20000f21070 */
[----:B------:R-:W-:Y:S01]  /*1a60*/  UMOV UR11, UR19 ;  /* 0x00000013000b7c82 */ /* 0x000fe20008000000 */
[----:B------:R-:W-:Y:S01]  /*1a70*/  ISETP.LT.U32.AND P0, PT, R68, 0x20, P0 ;  /* 0x000000204400780c */ /* 0x000fe20000701070 */
[----:B------:R-:W-:Y:S01]  /*1a80*/  UIADD3 UR4, UPT, UPT, UR8, 0x6000, URZ ;  /* 0x0000600008047890 */ /* 0x000fe2000fffe0ff */
[----:B------:R-:W-:-:S09]  /*1a90*/  UMOV UR6, UR14 ;  /* 0x0000000e00067c82 */ /* 0x000fd20008000000 */
[----:B------:R-:W-:Y:S01]  /*1aa0*/  VOTEU.ANY UP0, P1 ;  /* 0x0000000000ff7886 */ /* 0x000fe20000800100 */
[----:B------:R-:W-:Y:S01]  /*1ab0*/  VOTEU.ANY UP2, P1 ;  /* 0x0000000000ff7886 */ /* 0x000fe20000840100 */
[----:B------:R-:W-:Y:S01]  /*1ac0*/  VOTEU.ANY UP1, P0 ;  /* 0x0000000000ff7886 */ /* 0x000fe20000020100 */
[----:B------:R-:W-:Y:S01]  /*1ad0*/  VOTEU.ANY UP3, P0 ;  /* 0x0000000000ff7886 */ /* 0x000fe20000060100 */
[----:B------:R2:W-:Y:S01]  /*1ae0*/  @!P3 SYNCS.ARRIVE.TRANS64 RZ, [UR8+0x9000], R2 ;  /* 0x00900002ffffb9a7 */ /* 0x0005e20008000008 */
[----:B------:R3:W-:Y:S06]  /*1af0*/  MEMBAR.ALL.CTA ;  /* 0x0000000000007992 */ /* 0x0007ec0000008000 */
[----:B---3--:R-:W3:Y:S01]  /*1b00*/  FENCE.VIEW.ASYNC.S ;  /* 0x00000000000073c6 */ /* 0x008ee20000000000 */
[----:B------:R-:W-:Y:S01]  /*1b10*/  @UP0 UIADD3 UR9, UPT, UPT, UR8, 0x9000, URZ ;  /* 0x0000900008090890 */ /* 0x000fe2000fffe0ff */
[----:B------:R-:W-:Y:S01]  /*1b20*/  @UP0 UMOV UR10, URZ ;  /* 0x000000ff000a0c82 */ /* 0x000fe20008000000 */
[----:B------:R-:W-:Y:S01]  /*1b30*/  @UP1 UIADD3 UR5, UPT, UPT, UR8, 0x9000, URZ ;  /* 0x0000900008051890 */ /* 0x000fe2000fffe0ff */
[----:B------:R-:W-:Y:S01]  /*1b40*/  @UP1 UMOV UR7, URZ ;  /* 0x000000ff00071c82 */ /* 0x000fe20008000000 */
[----:B------:R-:W-:Y:S01]  /*1b50*/  UISETP.NE.U32.AND UP0, UPT, UR22, URZ, UPT ;  /* 0x000000ff1600728c */ /* 0x000fe2000bf05070 */
[----:B---3--:R-:W-:Y:S06]  /*1b60*/  BAR.SYNC.DEFER_BLOCKING 0x0 ;  /* 0x0000000000007b1d */ /* 0x008fec0000010000 */
[----:B------:R2:W-:Y:S02]  /*1b70*/  @UP2 UTMALDG.2D [UR8], [UR24] ;  /* 0x00000008180025b4 */ /* 0x0005e40008008000 */
[----:B------:R-:W-:Y:S06]  /*1b80*/  BAR.SYNC.DEFER_BLOCKING 0x0 ;  /* 0x0000000000007b1d */ /* 0x000fec0000010000 */
[----:B------:R2:W-:Y:S02]  /*1b90*/  @UP3 UTMALDG.2D [UR4], [UR26] ;  /* 0x000000041a0035b4 */ /* 0x0005e40008008000 */
[----:B------:R-:W-:Y:S06]  /*1ba0*/  BAR.SYNC.DEFER_BLOCKING 0x0 ;  /* 0x0000000000007b1d */ /* 0x000fec0000010000 */
[----:B------:R-:W3:Y:S02]  /*1bb0*/  SYNCS.PHASECHK.TRANS64.TRYWAIT P0, [UR8+0x9000], RZ ;  /* 0x009000ffff0075a7 */ /* 0x000ee40008001108 */
[----:B--23--:R-:W-:Y:S05]  /*1bc0*/  @!P0 BRA `(.L_x_58) ;  /* 0x0000000c00bc8947 */ /* 0x00cfea0003800000 */
.L_x_74:
[----:B------:R-:W-:Y:S05]  /*1bd0*/  BRA.U UP0, `(.L_x_59) ;  /* 0x0000000100547547 */ /* 0x000fea000b800000 */
[----:B------:R-:W-:Y:S02]  /*1be0*/  USHF.R.U32.HI UR5, URZ, 0x4, UR8 ;  /* 0x00000004ff057899 */ /* 0x000fe40008011608 */
[----:B------:R-:W-:Y:S02]  /*1bf0*/  USHF.R.U32.HI UR6, URZ, 0x4, UR4 ;  /* 0x00000004ff067899 */ /* 0x000fe40008011604 */
[----:B------:R-:W-:Y:S02]  /*1c00*/  USGXT.U32 UR4, UR5, 0xe ;  /* 0x0000000e0504789a */ /* 0x000fe40008000000 */
[----:B------:R-:W-:Y:S01]  /*1c10*/  USGXT.U32 UR6, UR6, 0xe ;  /* 0x0000000e0606789a */ /* 0x000fe20008000000 */
[----:B------:R-:W-:Y:S01]  /*1c20*/  UMOV UR10, 0xfffffffe ;  /* 0xfffffffe000a7882 */ /* 0x000fe20000000000 */
[----:B------:R-:W-:Y:S01]  /*1c30*/  UMOV UR11, 0x7fffbfdf ;  /* 0x7fffbfdf000b7882 */ /* 0x000fe20000000000 */
[----:B------:R-:W-:Y:S01]  /*1c40*/  UMOV UR12, 0x80 ;  /* 0x00000080000c7882 */ /* 0x000fe20000000000 */
[----:B------:R-:W-:Y:S01]  /*1c50*/  UMOV UR13, 0x40004040 ;  /* 0x40004040000d7882 */ /* 0x000fe20000000000 */
[----:B------:R-:W-:Y:S01]  /*1c60*/  UMOV UR5, URZ ;  /* 0x000000ff00057c82 */ /* 0x000fe20008000000 */
[----:B------:R-:W-:Y:S01]  /*1c70*/  UMOV UR7, URZ ;  /* 0x000000ff00077c82 */ /* 0x000fe20008000000 */
[----:B------:R-:W-:-:S02]  /*1c80*/  UIADD3.64 UR10, UPT, UPT, UR4, -UR10, URZ ;  /* 0x8000000a040a7297 */ /* 0x000fc4000fffe0ff */
[----:B------:R-:W-:Y:S01]  /*1c90*/  UIADD3.64 UR12, UPT, UPT, UR6, UR12, URZ ;  /* 0x0000000c060c7297 */ /* 0x000fe2000fffe0ff */
[----:B------:R-:W-:Y:S01]  /*1ca0*/  UMOV UR16, 0x0 ;  /* 0x0000000000107882 */ /* 0x000fe20000000000 */
[----:B------:R-:W-:Y:S01]  /*1cb0*/  UMOV UR17, 0x8110490 ;  /* 0x0811049000117882 */ /* 0x000fe20000000000 */
[----:B------:R-:W-:Y:S01]  /*1cc0*/  UMOV UR5, 0x80004020 ;  /* 0x8000402000057882 */ /* 0x000fe20000000000 */
[----:B------:R-:W-:Y:S01]  /*1cd0*/  UMOV UR7, 0x40004040 ;  /* 0x4000404000077882 */ /* 0x000fe20000000000 */
[----:B------:R-:W-:Y:S01]  /*1ce0*/  UMOV UR28, 0x0 ;  /* 0x00000000001c7882 */ /* 0x000fe20000000000 */
[----:B------:R-:W-:Y:S01]  /*1cf0*/  UMOV UR29, 0x8110490 ;  /* 0x08110490001d7882 */ /* 0x000fe20000000000 */
[----:B------:R2:W-:Y:S02]  /*1d00*/  UTCHMMA gdesc[UR4], gdesc[UR6], tmem[UR23], tmem[UR16], idesc[UR17], !UPT ;  /* 0x00ff1006040075ea */ /* 0x0005e4000f800017 */
[----:B------:R2:W-:Y:S01]  /*1d10*/  UTCHMMA gdesc[UR10], gdesc[UR12], tmem[UR23], tmem[UR28], idesc[UR29], UPT ;  /* 0x00ff1c0c0a0075ea */ /* 0x0005e2000b800017 */
[----:B------:R-:W-:-:S02]  /*1d20*/  NOP ;  /* 0x0000000000007918 */ /* 0x000fc40000000000 */
.L_x_59:
[----:B------:R-:W-:Y:S01]  /*1d30*/  ELECT P0, URZ, PT ;  /* 0x0000000000ff782f */ /* 0x000fe20003800000 */
[----:B--2---:R-:W-:Y:S01]  /*1d40*/  UMOV UR4, UR15 ;  /* 0x0000000f00047c82 */ /* 0x004fe20008000000 */
[----:B------:R-:W-:Y:S02]  /*1d50*/  UMOV UR5, URZ ;  /* 0x000000ff00057c82 */ /* 0x000fe40008000000 */
[----:B------:R-:W-:-:S13]  /*1d60*/  ISETP.LT.U32.AND P0, PT, R68, 0x20, P0 ;  /* 0x000000204400780c */ /* 0x000fda0000701070 */
[----:B------:R-:W-:Y:S01]  /*1d70*/  VOTEU.ANY UP0, P0 ;  /* 0x0000000000ff7886 */ /* 0x000fe20000000100 */
[----:B------:R-:W-:Y:S01]  /*1d80*/  VOTEU.ANY UP1, P0 ;  /* 0x0000000000ff7886 */ /* 0x000fe20000020100 */
[----:B------:R-:W-:-:S03]  /*1d90*/  ISETP.GE.U32.AND P0, PT, R12, 0x21, PT ;  /* 0x000000210c00780c */ /* 0x000fc60003f06070 */
[----:B------:R-:W-:Y:S02]  /*1da0*/  @UP0 UMOV UR4, UR4 ;  /* 0x0000000400040c82 */ /* 0x000fe40008000000 */
[----:B------:R2:W-:Y:S01]  /*1db0*/  @UP1 UTCBAR [UR4], URZ ;  /* 0x000000ff040013e9 */ /* 0x0005e200080000ff */
[----:B------:R-:W-:Y:S06]  /*1dc0*/  BAR.SYNC.DEFER_BLOCKING 0x0 ;  /* 0x0000000000007b1d */ /* 0x000fec0000010000 */
[----:B------:R-:W3:Y:S02]  /*1dd0*/  SYNCS.PHASECHK.TRANS64.TRYWAIT P1, [UR8+0x9020], RZ ;  /* 0x009020ffff0075a7 */ /* 0x000ee40008021108 */
[----:B--23--:R-:W-:Y:S05]  /*1de0*/  @!P1 BRA `(.L_x_60) ;  /* 0x0000000c00409947 */ /* 0x00cfea0003800000 */
.L_x_75:
[----:B------:R-:W-:Y:S01]  /*1df0*/  UMOV UR4, URZ ;  /* 0x000000ff00047c82 */ /* 0x000fe20008000000 */
[----:B------:R-:W-:Y:S05]  /*1e00*/  @!P0 BRA `(.L_x_57) ;  /* 0x0000000400208947 */ /* 0x000fea0003800000 */
[----:B------:R-:W2:Y:S01]  /*1e10*/  LDCU UR29, c[0x0][0x3a0] ;  /* 0x00007400ff1d77ac */ /* 0x000ea20008000800 */
[----:B------:R-:W-:Y:S01]  /*1e20*/  UMOV UR9, 0x1 ;  /* 0x0000000100097882 */ /* 0x000fe20000000000 */
[----:B------:R-:W-:-:S05]  /*1e30*/  UMOV UR18, 0x20 ;  /* 0x0000002000127882 */ /* 0x000fca0000000000 */
.L_x_64:
[----:B------:R-:W-:Y:S01]  /*1e40*/  BAR.SYNC.DEFER_BLOCKING 0x0 ;  /* 0x0000000000007b1d */ /* 0x000fe20000010000 */
[----:B------:R-:W-:Y:S01]  /*1e50*/  ULEA UR28, UR9, UR8, 0x3 ;  /* 0x00000008091c7291 */ /* 0x000fe2000f8e18ff */
[----:B------:R-:W-:Y:S01]  /*1e60*/  @!P3 IMAD.MOV.U32 R2, RZ, RZ, 0x3000 ;  /* 0x00003000ff02b424 */ /* 0x000fe200078e00ff */
[----:B------:R-:W-:Y:S01]  /*1e70*/  ELECT P1, URZ, PT ;  /* 0x0000000000ff782f */ /* 0x000fe20003820000 */
[----:B------:R-:W-:-:S03]  /*1e80*/  ULEA UR16, UR9, UR8, 0xd ;  /* 0x0000000809107291 */ /* 0x000fc6000f8e68ff */
[----:B------:R-:W-:Y:S02]  /*1e90*/  ISETP.LT.U32.AND P1, PT, R68, 0x20, P1 ;  /* 0x000000204400780c */ /* 0x000fe40000f21070 */
[----:B------:R-:W-:Y:S01]  /*1ea0*/  ELECT P0, URZ, PT ;  /* 0x0000000000ff782f */ /* 0x000fe20003800000 */
[----:B------:R-:W-:-:S03]  /*1eb0*/  ULEA UR12, UR9, UR8, 0xc ;  /* 0x00000008090c7291 */ /* 0x000fc6000f8e60ff */
[----:B------:R-:W-:Y:S01]  /*1ec0*/  ISETP.LT.U32.AND P0, PT, R68, 0x20, P0 ;  /* 0x000000204400780c */ /* 0x000fe20000701070 */
[----:B------:R-:W-:Y:S01]  /*1ed0*/  UMOV UR15, UR18 ;  /* 0x00000012000f7c82 */ /* 0x000fe20008000000 */
[----:B------:R-:W-:Y:S02]  /*1ee0*/  UIADD3 UR12, UPT, UPT, UR12, 0x6000, URZ ;  /* 0x000060000c0c7890 */ /* 0x000fe4000fffe0ff */
[----:B------:R-:W-:-:S03]  /*1ef0*/  USHF.L.U32 UR5, UR4, 0x1f, URZ ;  /* 0x0000001f04057899 */ /* 0x000fc600080006ff */
[----:B------:R-:W-:Y:S01]  /*1f00*/  VOTEU.ANY UP0, P1 ;  /* 0x0000000000ff7886 */ /* 0x000fe20000800100 */
[----:B------:R3:W-:Y:S01]  /*1f10*/  @!P3 SYNCS.ARRIVE.TRANS64 RZ, [UR28+0x9000], R2 ;  /* 0x00900002ffffb9a7 */ /* 0x0007e2000800001c */
[----:B------:R4:W-:Y:S06]  /*1f20*/  MEMBAR.ALL.CTA ;  /* 0x0000000000007992 */ /* 0x0009ec0000008000 */
[----:B----4-:R-:W4:Y:S01]  /*1f30*/  FENCE.VIEW.ASYNC.S ;  /* 0x00000000000073c6 */ /* 0x010f220000000000 */
[----:B------:R-:W-:Y:S01]  /*1f40*/  @UP0 UIADD3 UR17, UPT, UPT, UR28, 0x9000, URZ ;  /* 0x000090001c110890 */ /* 0x000fe2000fffe0ff */
[----:B----4-:R-:W-:Y:S01]  /*1f50*/  VOTEU.ANY UP0, P1 ;  /* 0x0000000000ff7886 */ /* 0x010fe20000800100 */
[----:B------:R-:W-:Y:S01]  /*1f60*/  VOTEU.ANY UP1, P0 ;  /* 0x0000000000ff7886 */ /* 0x000fe20000020100 */
[----:B---3--:R-:W-:-:S04]  /*1f70*/  IMAD.U32 R2, RZ, RZ, UR5 ;  /* 0x00000005ff027e24 */ /* 0x008fc8000f8e00ff */
[----:B------:R-:W-:Y:S01]  /*1f80*/  @UP1 UIADD3 UR13, UPT, UPT, UR28, 0x9000, URZ ;  /* 0x000090001c0d1890 */ /* 0x000fe2000fffe0ff */
[----:B------:R-:W-:Y:S01]  /*1f90*/  VOTEU.ANY UP1, P0 ;  /* 0x0000000000ff7886 */ /* 0x000fe20000020100 */
[----:B------:R-:W-:Y:S06]  /*1fa0*/  BAR.SYNC.DEFER_BLOCKING 0x0 ;  /* 0x0000000000007b1d */ /* 0x000fec0000010000 */
[----:B------:R3:W-:Y:S01]  /*1fb0*/  @UP0 UTMALDG.2D [UR16], [UR24] ;  /* 0x00000010180005b4 */ /* 0x0007e20008008000 */
[----:B------:R-:W-:Y:S01]  /*1fc0*/  UISETP.NE.U32.AND UP0, UPT, UR22, URZ, UPT ;  /* 0x000000ff1600728c */ /* 0x000fe2000bf05070 */
[----:B------:R-:W-:Y:S06]  /*1fd0*/  BAR.SYNC.DEFER_BLOCKING 0x0 ;  /* 0x0000000000007b1d */ /* 0x000fec0000010000 */
[----:B------:R3:W-:Y:S02]  /*1fe0*/  @UP1 UTMALDG.2D [UR12], [UR26] ;  /* 0x0000000c1a0015b4 */ /* 0x0007e40008008000 */
[----:B------:R-:W-:Y:S06]  /*1ff0*/  BAR.SYNC.DEFER_BLOCKING 0x0 ;  /* 0x0000000000007b1d */ /* 0x000fec0000010000 */
[----:B------:R-:W4:Y:S02]  /*2000*/  SYNCS.PHASECHK.TRANS64.TRYWAIT P0, [UR28+0x9000], R2 ;  /* 0x00900002ff0075a7 */ /* 0x000f24000800111c */
[----:B---34-:R-:W-:Y:S05]  /*2010*/  @!P0 BRA `(.L_x_61) ;  /* 0x0000000800c08947 */ /* 0x018fea0003800000 */
.L_x_76:
[----:B------:R-:W-:Y:S05]  /*2020*/  BRA.U UP0, `(.L_x_62) ;  /* 0x00000001004c7547 */ /* 0x000fea000b800000 */
[----:B------:R-:W-:Y:S02]  /*2030*/  USHF.R.U32.HI UR10, URZ, 0x4, UR16 ;  /* 0x00000004ff0a7899 */ /* 0x000fe40008011610 */
[----:B------:R-:W-:Y:S02]  /*2040*/  USHF.R.U32.HI UR12, URZ, 0x4, UR12 ;  /* 0x00000004ff0c7899 */ /* 0x000fe4000801160c */
[----:B------:R-:W-:Y:S02]  /*2050*/  USGXT.U32 UR10, UR10, 0xe ;  /* 0x0000000e0a0a789a */ /* 0x000fe40008000000 */
[----:B------:R-:W-:Y:S02]  /*2060*/  USGXT.U32 UR12, UR12, 0xe ;  /* 0x0000000e0c0c789a */ /* 0x000fe40008000000 */
[----:B------:R-:W-:Y:S02]  /*2070*/  UIADD3 UR16, UP0, UPT, UR10, 0x2, URZ ;  /* 0x000000020a107890 */ /* 0x000fe4000ff1e0ff */
[----:B------:R-:W-:Y:S01]  /*2080*/  UIADD3 UR30, UP1, UPT, UR12, 0x80, URZ ;  /* 0x000000800c1e7890 */ /* 0x000fe2000ff3e0ff */
[----:B------:R-:W-:Y:S01]  /*2090*/  UMOV UR5, URZ ;  /* 0x000000ff00057c82 */ /* 0x000fe20008000000 */
[----:B------:R-:W-:Y:S01]  /*20a0*/  UMOV UR6, URZ ;  /* 0x000000ff00067c82 */ /* 0x000fe20008000000 */
[----:B------:R-:W-:-:S02]  /*20b0*/  UIADD3.X UR17, UPT, UPT, UR5, -0x7fffbfe0, URZ, UP0, !UPT ;  /* 0x8000402005117890 */ /* 0x000fc400087fe4ff */
[----:B------:R-:W-:Y:S01]  /*20c0*/  UIADD3.X UR31, UPT, UPT, UR6, 0x40004040, URZ, UP1, !UPT ;  /* 0x40004040061f7890 */ /* 0x000fe20008ffe4ff */
[----:B------:R-:W-:Y:S01]  /*20d0*/  UMOV UR32, 0x0 ;  /* 0x0000000000207882 */ /* 0x000fe20000000000 */
[----:B------:R-:W-:Y:S01]  /*20e0*/  UMOV UR33, 0x8110490 ;  /* 0x0811049000217882 */ /* 0x000fe20000000000 */
[----:B------:R-:W-:Y:S01]  /*20f0*/  UMOV UR11, 0x80004020 ;  /* 0x80004020000b7882 */ /* 0x000fe20000000000 */
[----:B------:R-:W-:Y:S01]  /*2100*/  UMOV UR13, 0x40004040 ;  /* 0x40004040000d7882 */ /* 0x000fe20000000000 */
[----:B------:R-:W-:Y:S01]  /*2110*/  UMOV UR6, 0x0 ;  /* 0x0000000000067882 */ /* 0x000fe20000000000 */
[----:B------:R-:W-:Y:S01]  /*2120*/  UMOV UR7, 0x8110490 ;  /* 0x0811049000077882 */ /* 0x000fe20000000000 */
[----:B------:R3:W-:Y:S02]  /*2130*/  UTCHMMA gdesc[UR10], gdesc[UR12], tmem[UR23], tmem[UR32], idesc[UR33], UPT ;  /* 0x00ff200c0a0075ea */ /* 0x0007e4000b800017 */
[----:B------:R3:W-:Y:S01]  /*2140*/  UTCHMMA gdesc[UR16], gdesc[UR30], tmem[UR23], tmem[UR6], idesc[UR7], UPT ;  /* 0x00ff061e100075ea */ /* 0x0007e2000b800017 */
[----:B------:R-:W-:-:S02]  /*2150*/  NOP ;  /* 0x0000000000007918 */ /* 0x000fc40000000000 */
.L_x_62:
[----:B------:R-:W-:Y:S01]  /*2160*/  ELECT P0, URZ, PT ;  /* 0x0000000000ff782f */ /* 0x000fe20003800000 */
[----:B---3--:R-:W-:-:S03]  /*2170*/  UIADD3 UR6, UPT, UPT, UR28, 0x9020, URZ ;  /* 0x000090201c067890 */ /* 0x008fc6000fffe0ff */
[----:B------:R-:W-:Y:S01]  /*2180*/  ISETP.LT.U32.AND P0, PT, R68, 0x20, P0 ;  /* 0x000000204400780c */ /* 0x000fe20000701070 */
[----:B------:R-:W-:-:S12]  /*2190*/  UMOV UR7, URZ ;  /* 0x000000ff00077c82 */ /* 0x000fd80008000000 */
[----:B------:R-:W-:Y:S01]  /*21a0*/  VOTEU.ANY UP0, P0 ;  /* 0x0000000000ff7886 */ /* 0x000fe20000000100 */
[----:B------:R-:W-:-:S04]  /*21b0*/  VOTEU.ANY UP1, P0 ;  /* 0x0000000000ff7886 */ /* 0x000fc80000020100 */
[----:B------:R-:W-:Y:S02]  /*21c0*/  @UP0 UMOV UR6, UR6 ;  /* 0x0000000600060c82 */ /* 0x000fe40008000000 */
[----:B------:R3:W-:Y:S01]  /*21d0*/  @UP1 UTCBAR [UR6], URZ ;  /* 0x000000ff060013e9 */ /* 0x0007e200080000ff */
[----:B------:R-:W-:Y:S06]  /*21e0*/  BAR.SYNC.DEFER_BLOCKING 0x0 ;  /* 0x0000000000007b1d */ /* 0x000fec0000010000 */
[----:B------:R-:W4:Y:S02]  /*21f0*/  SYNCS.PHASECHK.TRANS64.TRYWAIT P0, [UR28+0x9020], R2 ;  /* 0x00902002ff0075a7 */ /* 0x000f24000800111c */
[----:B---34-:R-:W-:Y:S05]  /*2200*/  @!P0 BRA `(.L_x_63) ;  /* 0x0000000800508947 */ /* 0x018fea0003800000 */
.L_x_77:
[----:B------:R-:W-:Y:S02]  /*2210*/  UIADD3 UR9, UPT, UPT, UR9, 0x1, URZ ;  /* 0x0000000109097890 */ /* 0x000fe4000fffe0ff */
[----:B------:R-:W-:Y:S02]  /*2220*/  UIADD3 UR18, UPT, UPT, UR18, 0x20, URZ ;  /* 0x0000002012127890 */ /* 0x000fe4000fffe0ff */
[----:B------:R-:W-:-:S04]  /*2230*/  UISETP.NE.U32.AND UP0, UPT, UR9, 0x3, UPT ;  /* 0x000000030900788c */ /* 0x000fc8000bf05070 */
[----:B------:R-:W-:Y:S02]  /*2240*/  USEL UR5, URZ, 0x1, UP0 ;  /* 0x00000001ff057887 */ /* 0x000fe40008000000 */
[----:B------:R-:W-:Y:S02]  /*2250*/  USEL UR9, UR9, URZ, UP0 ;  /* 0x000000ff09097287 */ /* 0x000fe40008000000 */
[----:B--2---:R-:W-:Y:S02]  /*2260*/  UISETP.GE.AND UP0, UPT, UR18, UR29, UPT ;  /* 0x0000001d1200728c */ /* 0x004fe4000bf06270 */
[----:B------:R-:W-:-:S07]  /*2270*/  ULOP3.LUT UR4, UR4, UR5, URZ, 0x3c, !UPT ;  /* 0x0000000504047292 */ /* 0x000fce000f8e3cff */
[----:B------:R-:W-:Y:S05]  /*2280*/  BRA.U !UP0, `(.L_x_64) ;  /* 0xfffffff908ec7547 */ /* 0x000fea000b83ffff */
.L_x_57:
[----:B---34-:R-:W-:Y:S06]  /*2290*/  BAR.SYNC.DEFER_BLOCKING 0x0 ;  /* 0x0000000000007b1d */ /* 0x018fec0000010000 */
[----:B------:R-:W-:Y:S04]  /*22a0*/  BSSY.RECONVERGENT B4, `(.L_x_65) ;  /* 0x0000004000047945 */ /* 0x000fe80003800200 */
[----:B------:R-:W-:Y:S05]  /*22b0*/  @P3 BRA `(.L_x_66) ;  /* 0x0000000000083947 */ /* 0x000fea0003800000 */
[----:B------:R-:W2:Y:S02]  /*22c0*/  SYNCS.CCTL.IV [UR8+0x9000] ;  /* 0x00900000ff0079b1 */ /* 0x000ea40008000008 */
[----:B--2---:R-:W2:Y:S02]  /*22d0*/  SYNCS.CCTL.IV [UR8+0x9020] ;  /* 0x00902000ff0079b1 */ /* 0x004ea40008000008 */
.L_x_66:
[----:B------:R-:W-:Y:S05]  /*22e0*/  BSYNC.RECONVERGENT B4 ;  /* 0x0000000000047941 */ /* 0x000fea0003800200 */
.L_x_65:
[----:B--2---:R-:W-:Y:S06]  /*22f0*/  BAR.SYNC.DEFER_BLOCKING 0x0 ;  /* 0x0000000000007b1d */ /* 0x004fec0000010000 */
[----:B------:R-:W-:Y:S04]  /*2300*/  BSSY.RECONVERGENT B4, `(.L_x_67) ;  /* 0x0000004000047945 */ /* 0x000fe80003800200 */
[----:B------:R-:W-:Y:S05]  /*2310*/  @P3 BRA `(.L_x_68) ;  /* 0x0000000000083947 */ /* 0x000fea0003800000 */
[----:B------:R-:W2:Y:S02]  /*2320*/  SYNCS.CCTL.IV [UR8+0x9008] ;  /* 0x00900800ff0079b1 */ /* 0x000ea40008000008 */
[----:B--2---:R-:W2:Y:S02]  /*2330*/  SYNCS.CCTL.IV [UR8+0x9028] ;  /* 0x00902800ff0079b1 */ /* 0x004ea40008000008 */
.L_x_68:
[----:B------:R-:W-:Y:S05]  /*2340*/  BSYNC.RECONVERGENT B4 ;  /* 0x0000000000047941 */ /* 0x000fea0003800200 */
.L_x_67:
[----:B--2---:R-:W-:Y:S06]  /*2350*/  BAR.SYNC.DEFER_BLOCKING 0x0 ;  /* 0x0000000000007b1d */ /* 0x004fec0000010000 */
[----:B------:R-:W-:Y:S04]  /*2360*/  BSSY.RECONVERGENT B4, `(.L_x_69) ;  /* 0x0000004000047945 */ /* 0x000fe80003800200 */
[----:B------:R-:W-:Y:S05]  /*2370*/  @P3 BRA `(.L_x_70) ;  /* 0x0000000000083947 */ /* 0x000fea0003800000 */
[----:B------:R-:W2:Y:S02]  /*2380*/  SYNCS.CCTL.IV [UR8+0x9010] ;  /* 0x00901000ff0079b1 */ /* 0x000ea40008000008 */
[----:B--2---:R-:W2:Y:S02]  /*2390*/  SYNCS.CCTL.IV [UR8+0x9030] ;  /* 0x00903000ff0079b1 */ /* 0x004ea40008000008 */
.L_x_70:
[----:B------:R-:W-:Y:S05]  /*23a0*/  BSYNC.RECONVERGENT B4 ;  /* 0x0000000000047941 */ /* 0x000fea0003800200 */
.L_x_69:
[----:B------:R-:W-:Y:S01]  /*23b0*/  USHF.L.U32 UR22, UR22, 0x15, URZ ;  /* 0x0000001516167899 */ /* 0x000fe200080006ff */
[C---:B------:R-:W-:Y:S01]  /*23c0*/  IMAD.SHL.U32 R2, R0.reuse, 0x80, RZ ;  /* 0x0000008000027824 */ /* 0x040fe200078e00ff */
[----:B------:R-:W-:Y:S01]  /*23d0*/  ELECT P0, URZ, PT ;  /* 0x0000000000ff782f */ /* 0x000fe20003800000 */
[----:B-----5:R-:W-:Y:S01]  /*23e0*/  IMAD.SHL.U32 R3, R0, 0x10, RZ ;  /* 0x0000001000037824 */ /* 0x020fe200078e00ff */
[----:B------:R-:W-:Y:S02]  /*23f0*/  ULOP3.LUT UR22, UR22, 0x600000, URZ, 0xc0, !UPT ;  /* 0x0060000016167892 */ /* 0x000fe4000f8ec0ff */
[----:B------:R-:W-:Y:S01]  /*2400*/  LOP3.LUT R0, R2, 0x3f80, RZ, 0xc0, !PT ;  /* 0x00003f8002007812 */ /* 0x000fe200078ec0ff */
[----:B------:R-:W-:Y:S01]  /*2410*/  UMOV UR9, UR14 ;  /* 0x0000000e00097c82 */ /* 0x000fe20008000000 */
[----:B------:R-:W-:Y:S01]  /*2420*/  UIADD3 UR22, UPT, UPT, UR23, UR22, URZ ;  /* 0x0000001617167290 */ /* 0x000fe2000fffe0ff */
[----:B------:R-:W-:Y:S01]  /*2430*/  ISETP.LT.U32.AND P0, PT, R68, 0x20, P0 ;  /* 0x000000204400780c */ /* 0x000fe20000701070 */
[----:B------:R-:W-:Y:S01]  /*2440*/  UMOV UR10, UR19 ;  /* 0x00000013000a7c82 */ /* 0x000fe20008000000 */
[----:B------:R-:W-:-:S04]  /*2450*/  LOP3.LUT R0, R0, 0x70, R3, 0xf8, !PT ;  /* 0x0000007000007812 */ /* 0x000fc800078ef803 */
[C---:B------:R-:W-:Y:S02]  /*2460*/  LOP3.LUT R2, R0.reuse, 0x10, RZ, 0x3c, !PT ;  /* 0x0000001000027812 */ /* 0x040fe400078e3cff */
[----:B------:R-:W3:Y:S01]  /*2470*/  LDTM.x64 R4, tmem[UR22] ;  /* 0x00000016000479ee */ /* 0x000ee20008340000 */
[----:B------:R-:W-:Y:S01]  /*2480*/  LOP3.LUT R3, R0, 0x20, RZ, 0x3c, !PT ;  /* 0x0000002000037812 */ /* 0x000fe200078e3cff */
[----:B------:R-:W-:-:S03]  /*2490*/  NOP ;  /* 0x0000000000007918 */ /* 0x000fc60000000000 */
[----:B---3--:R-:W-:Y:S01]  /*24a0*/  VOTEU.ANY UP1, P0 ;  /* 0x0000000000ff7886 */ /* 0x008fe20000020100 */
[----:B------:R-:W-:Y:S01]  /*24b0*/  VOTEU.ANY UP0, P0 ;  /* 0x0000000000ff7886 */ /* 0x000fe20000000100 */
[----:B------:R-:W-:Y:S02]  /*24c0*/  F2FP.BF16.F32.PACK_AB R4, R5, R4 ;  /* 0x000000040504723e */ /* 0x000fe400000010ff */
[----:B------:R-:W-:Y:S02]  /*24d0*/  F2FP.BF16.F32.PACK_AB R5, R7, R6 ;  /* 0x000000060705723e */ /* 0x000fe400000010ff */
[----:B------:R-:W-:Y:S02]  /*24e0*/  F2FP.BF16.F32.PACK_AB R12, R13, R12 ;  /* 0x0000000c0d0c723e */ /* 0x000fe400000010ff */
[----:B------:R-:W-:Y:S02]  /*24f0*/  F2FP.BF16.F32.PACK_AB R6, R9, R8 ;  /* 0x000000080906723e */ /* 0x000fe400000010ff */
[----:B------:R-:W-:-:S02]  /*2500*/  F2FP.BF16.F32.PACK_AB R7, R11, R10 ;  /* 0x0000000a0b07723e */ /* 0x000fc400000010ff */
[----:B------:R-:W-:Y:S02]  /*2510*/  F2FP.BF16.F32.PACK_AB R13, R15, R14 ;  /* 0x0000000e0f0d723e */ /* 0x000fe400000010ff */
[----:B------:R-:W-:Y:S01]  /*2520*/  F2FP.BF16.F32.PACK_AB R20, R21, R20 ;  /* 0x000000141514723e */ /* 0x000fe200000010ff */
[----:B--2---:R2:W-:Y:S01]  /*2530*/  STS.128 [R0+UR8], R4 ;  /* 0x0000000400007988 */ /* 0x0045e20008000c08 */
[----:B------:R-:W-:Y:S02]  /*2540*/  F2FP.BF16.F32.PACK_AB R14, R17, R16 ;  /* 0x00000010110e723e */ /* 0x000fe400000010ff */
[----:B------:R-:W-:Y:S02]  /*2550*/  F2FP.BF16.F32.PACK_AB R15, R19, R18 ;  /* 0x00000012130f723e */ /* 0x000fe400000010ff */
[----:B------:R-:W-:Y:S02]  /*2560*/  F2FP.BF16.F32.PACK_AB R21, R23, R22 ;  /* 0x000000161715723e */ /* 0x000fe400000010ff */
[----:B------:R-:W-:Y:S01]  /*2570*/  F2FP.BF16.F32.PACK_AB R28, R29, R28 ;  /* 0x0000001c1d1c723e */ /* 0x000fe200000010ff */
[----:B------:R2:W-:Y:S01]  /*2580*/  STS.128 [R2+UR8], R12 ;  /* 0x0000000c02007988 */ /* 0x0005e20008000c08 */
[----:B------:R-:W-:-:S02]  /*2590*/  F2FP.BF16.F32.PACK_AB R22, R25, R24 ;  /* 0x000000181916723e */ /* 0x000fc400000010ff */
[----:B------:R-:W-:Y:S02]  /*25a0*/  F2FP.BF16.F32.PACK_AB R23, R27, R26 ;  /* 0x0000001a1b17723e */ /* 0x000fe400000010ff */
[----:B------:R-:W-:Y:S02]  /*25b0*/  F2FP.BF16.F32.PACK_AB R29, R31, R30 ;  /* 0x0000001e1f1d723e */ /* 0x000fe400000010ff */
[----:B------:R-:W-:Y:S01]  /*25c0*/  F2FP.BF16.F32.PACK_AB R36, R37, R36 ;  /* 0x000000242524723e */ /* 0x000fe200000010ff */
[----:B------:R2:W-:Y:S01]  /*25d0*/  STS.128 [R3+UR8], R20 ;  /* 0x0000001403007988 */ /* 0x0005e20008000c08 */
[----:B------:R-:W-:Y:S02]  /*25e0*/  F2FP.BF16.F32.PACK_AB R30, R33, R32 ;  /* 0x00000020211e723e */ /* 0x000fe400000010ff */
[----:B------:R-:W-:Y:S02]  /*25f0*/  F2FP.BF16.F32.PACK_AB R31, R35, R34 ;  /* 0x00000022231f723e */ /* 0x000fe400000010ff */
[----:B------:R-:W-:-:S02]  /*2600*/  F2FP.BF16.F32.PACK_AB R37, R39, R38 ;  /* 0x000000262725723e */ /* 0x000fc400000010ff */
[----:B------:R-:W-:Y:S02]  /*2610*/  F2FP.BF16.F32.PACK_AB R44, R45, R44 ;  /* 0x0000002c2d2c723e */ /* 0x000fe400000010ff */
[----:B------:R-:W-:Y:S02]  /*2620*/  LOP3.LUT R8, R0, 0x30, RZ, 0x3c, !PT ;  /* 0x0000003000087812 */ /* 0x000fe400078e3cff */
[----:B------:R-:W-:Y:S02]  /*2630*/  F2FP.BF16.F32.PACK_AB R38, R41, R40 ;  /* 0x000000282926723e */ /* 0x000fe400000010ff */
[----:B------:R-:W-:Y:S01]  /*2640*/  F2FP.BF16.F32.PACK_AB R39, R43, R42 ;  /* 0x0000002a2b27723e */ /* 0x000fe200000010ff */
[----:B------:R2:W-:Y:S01]  /*2650*/  STS.128 [R8+UR8], R28 ;  /* 0x0000001c08007988 */ /* 0x0005e20008000c08 */
[----:B------:R-:W-:Y:S02]  /*2660*/  F2FP.BF16.F32.PACK_AB R45, R47, R46 ;  /* 0x0000002e2f2d723e */ /* 0x000fe400000010ff */
[----:B------:R-:W-:-:S02]  /*2670*/  F2FP.BF16.F32.PACK_AB R52, R53, R52 ;  /* 0x000000343534723e */ /* 0x000fc400000010ff */
[C---:B------:R-:W-:Y:S02]  /*2680*/  LOP3.LUT R9, R0.reuse, 0x40, RZ, 0x3c, !PT ;  /* 0x0000004000097812 */ /* 0x040fe400078e3cff */
[----:B------:R-:W-:Y:S02]  /*2690*/  F2FP.BF16.F32.PACK_AB R46, R49, R48 ;  /* 0x00000030312e723e */ /* 0x000fe400000010ff */
[----:B------:R-:W-:Y:S01]  /*26a0*/  F2FP.BF16.F32.PACK_AB R47, R51, R50 ;  /* 0x00000032332f723e */ /* 0x000fe200000010ff */
[----:B------:R2:W-:Y:S01]  /*26b0*/  STS.128 [R9+UR8], R36 ;  /* 0x0000002409007988 */ /* 0x0005e20008000c08 */
[----:B------:R-:W-:Y:S02]  /*26c0*/  F2FP.BF16.F32.PACK_AB R53, R55, R54 ;  /* 0x000000363735723e */ /* 0x000fe400000010ff */
[----:B------:R-:W-:Y:S02]  /*26d0*/  F2FP.BF16.F32.PACK_AB R60, R61, R60 ;  /* 0x0000003c3d3c723e */ /* 0x000fe400000010ff */
[----:B------:R-:W-:-:S02]  /*26e0*/  LOP3.LUT R10, R0, 0x50, RZ, 0x3c, !PT ;  /* 0x00000050000a7812 */ /* 0x000fc400078e3cff */
[----:B------:R-:W-:Y:S02]  /*26f0*/  F2FP.BF16.F32.PACK_AB R54, R57, R56 ;  /* 0x000000383936723e */ /* 0x000fe400000010ff */
[----:B------:R-:W-:Y:S01]  /*2700*/  F2FP.BF16.F32.PACK_AB R55, R59, R58 ;  /* 0x0000003a3b37723e */ /* 0x000fe200000010ff */
[----:B------:R2:W-:Y:S01]  /*2710*/  STS.128 [R10+UR8], R44 ;  /* 0x0000002c0a007988 */ /* 0x0005e20008000c08 */
[----:B------:R-:W-:Y:S02]  /*2720*/  F2FP.BF16.F32.PACK_AB R61, R63, R62 ;  /* 0x0000003e3f3d723e */ /* 0x000fe400000010ff */
[C---:B------:R-:W-:Y:S02]  /*2730*/  LOP3.LUT R11, R0.reuse, 0x60, RZ, 0x3c, !PT ;  /* 0x00000060000b7812 */ /* 0x040fe400078e3cff */
[----:B------:R-:W-:Y:S02]  /*2740*/  F2FP.BF16.F32.PACK_AB R62, R65, R64 ;  /* 0x00000040413e723e */ /* 0x000fe400000010ff */
[----:B------:R-:W-:Y:S01]  /*2750*/  F2FP.BF16.F32.PACK_AB R63, R67, R66 ;  /* 0x00000042433f723e */ /* 0x000fe200000010ff */
[----:B------:R2:W-:Y:S01]  /*2760*/  STS.128 [R11+UR8], R52 ;  /* 0x000000340b007988 */ /* 0x0005e20008000c08 */
[----:B------:R-:W-:-:S05]  /*2770*/  LOP3.LUT R16, R0, 0x70, RZ, 0x3c, !PT ;  /* 0x0000007000107812 */ /* 0x000fca00078e3cff */
[----:B------:R2:W-:Y:S01]  /*2780*/  STS.128 [R16+UR8], R60 ;  /* 0x0000003c10007988 */ /* 0x0005e20008000c08 */
[----:B------:R3:W-:Y:S06]  /*2790*/  MEMBAR.ALL.CTA ;  /* 0x0000000000007992 */ /* 0x0007ec0000008000 */
[----:B---3--:R-:W3:Y:S02]  /*27a0*/  FENCE.VIEW.ASYNC.S ;  /* 0x00000000000073c6 */ /* 0x008ee40000000000 */
[----:B---3--:R-:W-:Y:S06]  /*27b0*/  BAR.SYNC.DEFER_BLOCKING 0x0 ;  /* 0x0000000000007b1d */ /* 0x008fec0000010000 */
[----:B------:R2:W-:Y:S01]  /*27c0*/  @UP1 UTMASTG.2D [UR8], [UR20] ;  /* 0x00000008140013b5 */ /* 0x0005e20008008000 */
[----:B------:R0:W-:Y:S01]  /*27d0*/  UTMACMDFLUSH ;  /* 0x00000000000079b7 */ /* 0x0001e20000000000 */
[----:B------:R-:W-:-:S04]  /*27e0*/  DEPBAR.LE SB0, 0x0 ;  /* 0x000080000000791a */ /* 0x000fc80000000000 */
[----:B------:R-:W-:Y:S08]  /*27f0*/  BAR.SYNC.DEFER_BLOCKING 0x0 ;  /* 0x0000000000007b1d */ /* 0x000ff00000010000 */
[----:B------:R-:W-:Y:S06]  /*2800*/  BAR.SYNC.DEFER_BLOCKING 0x0 ;  /* 0x0000000000007b1d */ /* 0x000fec0000010000 */
[----:B--2---:R-:W-:Y:S05]  /*2810*/  @P2 BRA `(.L_x_71) ;  /* 0x0000000000a02947 */ /* 0x004fea0003800000 */
[----:B------:R-:W2:Y:S01]  /*2820*/  S2UR UR5, SR_CgaCtaId ;  /* 0x00000000000579c3 */ /* 0x000ea20000008800 */
[----:B------:R-:W-:Y:S01]  /*2830*/  NOP ;  /* 0x0000000000007918 */ /* 0x000fe20000000000 */
[----:B------:R-:W-:Y:S01]  /*2840*/  UMOV UR4, 0x50 ;  /* 0x0000005000047882 */ /* 0x000fe20000000000 */
[----:B------:R-:W-:Y:S02]  /*2850*/  IMAD.U32 R0, RZ, RZ, UR23 ;  /* 0x00000017ff007e24 */ /* 0x000fe4000f8e00ff */
[----:B------:R-:W-:Y:S02]  /*2860*/  IMAD.MOV.U32 R3, RZ, RZ, 0x3 ;  /* 0x00000003ff037424 */ /* 0x000fe400078e00ff */
[----:B------:R-:W-:Y:S01]  /*2870*/  IMAD.MOV.U32 R7, RZ, RZ, 0x1 ;  /* 0x00000001ff077424 */ /* 0x000fe200078e00ff */
[----:B------:R-:W-:-:S04]  /*2880*/  LOP3.LUT R0, R0, 0xffff, RZ, 0xc0, !PT ;  /* 0x0000ffff00007812 */ /* 0x000fc800078ec0ff */
[----:B------:R-:W-:-:S05]  /*2890*/  SHF.R.U32.HI R0, RZ, 0x5, R0 ;  /* 0x00000005ff007819 */ /* 0x000fca0000011600 */
[----:B------:R-:W-:Y:S01]  /*28a0*/  VIADD R2, R0, 0x10 ;  /* 0x0000001000027836 */ /* 0x000fe20000000000 */
[----:B------:R-:W-:Y:S01]  /*28b0*/  SHF.L.U32 R0, R3, R0, RZ ;  /* 0x0000000003007219 */ /* 0x000fe200000006ff */
[----:B--2---:R-:W-:-:S03]  /*28c0*/  ULEA UR6, UR5, UR4, 0x18 ;  /* 0x0000000405067291 */ /* 0x004fc6000f8ec0ff */
[----:B------:R-:W-:-:S04]  /*28d0*/  SHF.L.U32 R3, R7, R2, RZ ;  /* 0x0000000207037219 */ /* 0x000fc800000006ff */
[----:B------:R-:W-:Y:S02]  /*28e0*/  LOP3.LUT R0, R3, R0, RZ, 0xfc, !PT ;  /* 0x0000000003007212 */ /* 0x000fe400078efcff */
[----:B------:R-:W2:Y:S02]  /*28f0*/  LDS R5, [UR6] ;  /* 0x00000006ff057984 */ /* 0x000ea40008000800 */
[C---:B------:R-:W-:Y:S02]  /*2900*/  LOP3.LUT R2, R0.reuse, 0xffff, RZ, 0xc0, !PT ;  /* 0x0000ffff00027812 */ /* 0x040fe400078ec0ff */
[----:B--2---:R-:W-:-:S04]  /*2910*/  LOP3.LUT R3, R0, 0xffff, R5, 0x80, !PT ;  /* 0x0000ffff00037812 */ /* 0x004fc800078e8005 */
[----:B------:R-:W-:-:S13]  /*2920*/  ISETP.NE.AND P0, PT, R3, R2, PT ;  /* 0x000000020300720c */ /* 0x000fda0003f05270 */
[----:B------:R-:W-:Y:S05]  /*2930*/  @P0 BRA `(.L_x_72) ;  /* 0x0000000000500947 */ /* 0x000fea0003800000 */
[----:B------:R-:W-:Y:S02]  /*2940*/  SHF.R.U32.HI R5, RZ, 0x10, R5 ;  /* 0x00000010ff057819 */ /* 0x000fe40000011605 */
[----:B------:R-:W-:-:S04]  /*2950*/  SHF.R.U32.HI R2, RZ, 0x10, R0 ;  /* 0x00000010ff027819 */ /* 0x000fc80000011600 */
[----:B------:R-:W-:-:S04]  /*2960*/  LOP3.LUT R5, R5, R2, RZ, 0xc0, !PT ;  /* 0x0000000205057212 */ /* 0x000fc800078ec0ff */
[----:B------:R-:W-:-:S13]  /*2970*/  ISETP.NE.AND P0, PT, R5, R2, PT ;  /* 0x000000020500720c */ /* 0x000fda0003f05270 */
[----:B------:R-:W-:Y:S05]  /*2980*/  @P0 BRA `(.L_x_73) ;  /* 0x0000000000300947 */ /* 0x000fea0003800000 */
[----:B------:R-:W-:Y:S01]  /*2990*/  R2UR UR4, R0 ;  /* 0x00000000000472ca */ /* 0x000fe200000e0000 */
[----:B------:R-:W-:Y:S01]  /*29a0*/  VOTEU.ANY UR5, UPT, PT ;  /* 0x0000000000057886 */ /* 0x000fe200038e0100 */
[----:B------:R-:W2:Y:S01]  /*29b0*/  S2R R0, SR_LANEID ;  /* 0x0000000000007919 */ /* 0x000ea20000000000 */
[----:B------:R-:W-:-:S10]  /*29c0*/  UFLO.U32 UR5, UR5 ;  /* 0x00000005000572bd */ /* 0x000fd400080e0000 */
[----:B------:R-:W-:-:S06]  /*29d0*/  ULOP3.LUT UR4, URZ, UR4, URZ, 0x33, !UPT ;  /* 0x00000004ff047292 */ /* 0x000fcc000f8e33ff */
[----:B------:R-:W-:-:S04]  /*29e0*/  IMAD.U32 R2, RZ, RZ, UR4 ;  /* 0x00000004ff027e24 */ /* 0x000fc8000f8e00ff */
[----:B------:R-:W3:Y:S02]  /*29f0*/  REDUX UR7, R2 ;  /* 0x00000000020773c4 */ /* 0x000ee40000000000 */
[----:B------:R4:W-:Y:S01]  /*2a00*/  UTCATOMSWS.AND URZ, UR4 ;  /* 0x0000000400ff79e3 */ /* 0x0009e20008000000 */
[----:B--2---:R-:W-:Y:S01]  /*2a10*/  ISETP.EQ.U32.AND P0, PT, R0, UR5, PT ;  /* 0x0000000500007c0c */ /* 0x004fe2000bf02070 */
[----:B---3--:R-:W-:-:S12]  /*2a20*/  IMAD.U32 R0, RZ, RZ, UR7 ;  /* 0x00000007ff007e24 */ /* 0x008fd8000f8e00ff */
[----:B------:R4:W-:Y:S01]  /*2a30*/  @P0 ATOMS.AND RZ, [UR6], R0 ;  /* 0x00000000ffff098c */ /* 0x0009e2000a800006 */
[----:B------:R-:W-:Y:S05]  /*2a40*/  BRA `(.L_x_71) ;  /* 0x0000000000147947 */ /* 0x000fea0003800000 */
.L_x_73:
[----:B------:R-:W-:-:S07]  /*2a50*/  MOV R2, 0x2a70 ;  /* 0x00002a7000027802 */ /* 0x000fce0000000f00 */
[----:B-1----:R-:W-:Y:S05]  /*2a60*/  CALL.REL.NOINC `($__internal_0_$__cuda_sm10x_tcgen05_guardrail_trap_col_being_dealloced_not_returned_by_alloc) ;  /* 0x0000000000447944 */ /* 0x002fea0003c00000 */
[----:B------:R-:W-:Y:S05]  /*2a70*/  BRA `(.L_x_71) ;  /* 0x0000000000087947 */ /* 0x000fea0003800000 */
.L_x_72:
[----:B------:R-:W-:-:S07]  /*2a80*/  MOV R2, 0x2aa0 ;  /* 0x00002aa000027802 */ /* 0x000fce0000000f00 */
[----:B-1----:R-:W-:Y:S05]  /*2a90*/  CALL.REL.NOINC `($__internal_2_$__cuda_sm10x_tcgen05_guardrail_trap_unallocated_columns_being_dealloced) ;  /* 0x0000000000507944 */ /* 0x002fea0003c00000 */
.L_x_71:
[----:B------:R-:W-:Y:S01]  /*2aa0*/  NOP ;  /* 0x0000000000007918 */ /* 0x000fe20000000000 */
[----:B----4-:R-:W-:Y:S05]  /*2ab0*/  EXIT ;  /* 0x000000000000794d */ /* 0x010fea0003800000 */
.L_x_58:
[----:B------:R-:W2:Y:S02]  /*2ac0*/  SYNCS.PHASECHK.TRANS64.TRYWAIT P0, [UR8+0x9000], RZ ;  /* 0x009000ffff0075a7 */ /* 0x000ea40008001108 */
[----:B--2---:R-:W-:Y:S05]  /*2ad0*/  @!P0 BRA `(.L_x_58) ;  /* 0xfffffffc00f88947 */ /* 0x004fea000383ffff */
[----:B------:R-:W-:Y:S05]  /*2ae0*/  BRA `(.L_x_74) ;  /* 0xfffffff000387947 */ /* 0x000fea000383ffff */
.L_x_60:
[----:B------:R-:W2:Y:S02]  /*2af0*/  SYNCS.PHASECHK.TRANS64.TRYWAIT P1, [UR8+0x9020], RZ ;  /* 0x009020ffff0075a7 */ /* 0x000ea40008021108 */
[----:B--2---:R-:W-:Y:S05]  /*2b00*/  @!P1 BRA `(.L_x_60) ;  /* 0xfffffffc00f89947 */ /* 0x004fea000383ffff */
[----:B------:R-:W-:Y:S05]  /*2b10*/  BRA `(.L_x_75) ;  /* 0xfffffff000b47947 */ /* 0x000fea000383ffff */
.L_x_61:
[----:B------:R-:W3:Y:S02]  /*2b20*/  SYNCS.PHASECHK.TRANS64.TRYWAIT P0, [UR28+0x9000], R2 ;  /* 0x00900002ff0075a7 */ /* 0x000ee4000800111c */
[----:B---3--:R-:W-:Y:S05]  /*2b30*/  @!P0 BRA `(.L_x_61) ;  /* 0xfffffffc00f88947 */ /* 0x008fea000383ffff */
[----:B------:R-:W-:Y:S05]  /*2b40*/  BRA `(.L_x_76) ;  /* 0xfffffff400347947 */ /* 0x000fea000383ffff */
.L_x_63:
[----:B------:R-:W3:Y:S02]  /*2b50*/  SYNCS.PHASECHK.TRANS64.TRYWAIT P0, [UR28+0x9020], R2 ;  /* 0x00902002ff0075a7 */ /* 0x000ee4000800111c */
[----:B---3--:R-:W-:Y:S05]  /*2b60*/  @!P0 BRA `(.L_x_63) ;  /* 0xfffffffc00f88947 */ /* 0x008fea000383ffff */
[----:B------:R-:W-:Y:S05]  /*2b70*/  BRA `(.L_x_77) ;  /* 0xfffffff400a47947 */ /* 0x000fea000383ffff */
        .weak           $__internal_0_$__cuda_sm10x_tcgen05_guardrail_trap_col_being_dealloced_not_returned_by_alloc
        .type           $__internal_0_$__cuda_sm10x_tcgen05_guardrail_trap_col_being_dealloced_not_returned_by_alloc,@function
        .size           $__internal_0_$__cuda_sm10x_tcgen05_guardrail_trap_col_being_dealloced_not_returned_by_alloc,($__internal_1_$__cuda_sm10x_tcgen05_guardrail_trap_phase_invalid_during_alloc - $__internal_0_$__cuda_sm10x_tcgen05_guardrail_trap_col_being_dealloced_not_returned_by_alloc)
$__internal_0_$__cuda_sm10x_tcgen05_guardrail_trap_col_being_dealloced_not_returned_by_alloc:
[----:B------:R-:W-:Y:S05]  /*2b80*/  BPT.TRAP 0x1 ;  /* 0x000000040000795c */ /* 0x000fea0000300000 */
[----:B------:R-:W-:-:S04]  /*2b90*/  IMAD.MOV.U32 R3, RZ, RZ, 0x0 ;  /* 0x00000000ff037424 */ /* 0x000fc800078e00ff */
[----:B------:R-:W-:Y:S05]  /*2ba0*/  RET.REL.NODEC R2 `(gluon_tcgen05) ;  /* 0xffffffd402147950 */ /* 0x000fea0003c3ffff */
        .weak           $__internal_1_$__cuda_sm10x_tcgen05_guardrail_trap_phase_invalid_during_alloc
        .type           $__internal_1_$__cuda_sm10x_tcgen05_guardrail_trap_phase_invalid_during_alloc,@function
        .size           $__internal_1_$__cuda_sm10x_tcgen05_guardrail_trap_phase_invalid_during_alloc,($__internal_2_$__cuda_sm10x_tcgen05_guardrail_trap_unallocated_columns_being_dealloced - $__internal_1_$__cuda_sm10x_tcgen05_guardrail_trap_phase_invalid_during_alloc)
$__internal_1_$__cuda_sm10x_tcgen05_guardrail_trap_phase_invalid_during_alloc:
[----:B------:R-:W-:Y:S05]  /*2bb0*/  BPT.TRAP 0x1 ;  /* 0x000000040000795c */ /* 0x000fea0000300000 */
[----:B------:R-:W-:-:S04]  /*2bc0*/  IMAD.MOV.U32 R3, RZ, RZ, 0x0 ;  /* 0x00000000ff037424 */ /* 0x000fc800078e00ff */
[----:B------:R-:W-:Y:S05]  /*2bd0*/  RET.REL.NODEC R2 `(gluon_tcgen05) ;  /* 0xffffffd402087950 */ /* 0x000fea0003c3ffff */
        .weak           $__internal_2_$__cuda_sm10x_tcgen05_guardrail_trap_unallocated_columns_being_dealloced
        .type           $__internal_2_$__cuda_sm10x_tcgen05_guardrail_trap_unallocated_columns_being_dealloced,@function
        .size           $__internal_2_$__cuda_sm10x_tcgen05_guardrail_trap_unallocated_columns_being_dealloced,(.L_x_81 - $__internal_2_$__cuda_sm10x_tcgen05_guardrail_trap_unallocated_columns_being_dealloced)
$__internal_2_$__cuda_sm10x_tcgen05_guardrail_trap_unallocated_columns_being_dealloced:
[----:B------:R-:W-:Y:S05]  /*2be0*/  BPT.TRAP 0x1 ;  /* 0x000000040000795c */ /* 0x000fea0000300000 */
[----:B------:R-:W-:-:S04]  /*2bf0*/  IMAD.MOV.U32 R3, RZ, RZ, 0x0 ;  /* 0x00000000ff037424 */ /* 0x000fc800078e00ff */
[----:B------:R-:W-:Y:S05]  /*2c00*/  RET.REL.NODEC R2 `(gluon_tcgen05) ;  /* 0xffffffd002fc7950 */ /* 0x000fea0003c3ffff */
.L_x_78:
[----:B------:R-:W-:-:S00]  /*2c10*/  BRA `(.L_x_78) ;  /* 0xfffffffc00fc7947 */ /* 0x000fc0000383ffff */
[----:B------:R-:W-:-:S00]  /*2c20*/  NOP ;  /* 0x0000000000007918 */ /* 0x000fc00000000000 */
        /* <DEDUP_REMOVED lines=13> */
.L_x_81:


//--------------------- .nv.shared.gluon_tcgen05  --------------------------
	.section	.nv.shared.gluon_tcgen05,"aw",@nobits
	.sectionflags	@""
	.align	16
	.zero		1024


//--------------------- .nv.shared.reserved.0     --------------------------
	.section	.nv.shared.reserved.0,"aw",@nobits
	.align	8
	.weak		__nv_reservedSMEM_offset_0_alias
	.size		__nv_reservedSMEM_offset_0_alias, 0, 64
	.other		__nv_reservedSMEM_offset_0_alias,@"STO_CUDA_RESERVED_SHARED STV_DEFAULT"
__nv_reservedSMEM_offset_0_alias:
	.zero		0
.nv.shared.reserved.0:
	.zero		64
	.weak		__nv_reservedSMEM_allocation_phase
	.type		__nv_reservedSMEM_allocation_phase,@object
	.size		__nv_reservedSMEM_allocation_phase,(.L_0 - __nv_reservedSMEM_allocation_phase)
__nv_reservedSMEM_allocation_phase:
	.zero		1
.L_0:
	.zero		7
	.weak		__nv_reservedSMEM_devtool_atexit_pc
	.type		__nv_reservedSMEM_devtool_atexit_pc,@object
	.size		__nv_reservedSMEM_devtool_atexit_pc,(__nv_reservedSMEM_allocation_mask - __nv_reservedSMEM_devtool_atexit_pc)
__nv_reservedSMEM_devtool_atexit_pc:
	.zero		8
	.weak		__nv_reservedSMEM_allocation_mask
	.type		__nv_reservedSMEM_allocation_mask,@object
	.size		__nv_reservedSMEM_allocation_mask,(.L_2 - __nv_reservedSMEM_allocation_mask)
__nv_reservedSMEM_allocation_mask:
	.zero		4
.L_2:


//--------------------- .nv.constant0.gluon_tcgen05 --------------------------
	.section	.nv.constant0.gluon_tcgen05,"a",@progbits
	.sectionflags	@""
	.align	4
.nv.constant0.gluon_tcgen05:
	.zero		976


//--------------------- SYMBOLS --------------------------

	.type		.nv.reservedSmem.offset0,@object
	.size		.nv.reservedSmem.offset0,0x4
	.type		.nv.reservedSmem.cap,@object
	.size		.nv.reservedSmem.cap,0x4
